	.headerflags	@"EF_CUDA_TEXMODE_UNIFIED EF_CUDA_64BIT_ADDRESS EF_CUDA_ACCELERATORS EF_CUDA_SM90 EF_CUDA_VIRTUAL_SM(EF_CUDA_SM90)"
	.elftype	@"ET_EXEC"


//--------------------- .nv.info                  --------------------------
	.section	.nv.info,"",@"SHT_CUDA_INFO"
	.align	4


	//----- nvinfo : EIATTR_REGCOUNT
	.align		4
        /*0000*/ 	.byte	0x04, 0x2f
        /*0002*/ 	.short	(.L_1 - .L_0)
	.align		4
.L_0:
        /*0004*/ 	.word	index@(triton_poi_fused_max_pool2d_with_indices_20)
        /*0008*/ 	.word	0x00000047


	//----- nvinfo : EIATTR_MIN_STACK_SIZE
	.align		4
.L_1:
        /*000c*/ 	.byte	0x04, 0x12
        /*000e*/ 	.short	(.L_3 - .L_2)
	.align		4
.L_2:
        /*0010*/ 	.word	index@(triton_poi_fused_max_pool2d_with_indices_20)
        /*0014*/ 	.word	0x00000000


	//----- nvinfo : EIATTR_FRAME_SIZE
	.align		4
.L_3:
        /*0018*/ 	.byte	0x04, 0x11
        /*001a*/ 	.short	(.L_5 - .L_4)
	.align		4
.L_4:
        /*001c*/ 	.word	index@(triton_poi_fused_max_pool2d_with_indices_20)
        /*0020*/ 	.word	0x00000000


	//----- nvinfo : EIATTR_MIN_STACK_SIZE
	.align		4
.L_5:
        /*0024*/ 	.byte	0x04, 0x12
        /*0026*/ 	.short	(.L_7 - .L_6)
	.align		4
.L_6:
        /*0028*/ 	.word	index@(triton_poi_fused_max_pool2d_with_indices_20)
        /*002c*/ 	.word	0x00000000
.L_7:


//--------------------- .nv.info.triton_poi_fused_max_pool2d_with_indices_20 --------------------------
	.section	.nv.info.triton_poi_fused_max_pool2d_with_indices_20,"",@"SHT_CUDA_INFO"
	.sectionflags	@""
	.align	4


	//----- nvinfo : EIATTR_CUDA_API_VERSION
	.align		4
        /*0000*/ 	.byte	0x04, 0x37
        /*0002*/ 	.short	(.L_9 - .L_8)
.L_8:
        /*0004*/ 	.word	0x0000007c


	//----- nvinfo : EIATTR_KPARAM_INFO
	.align		4
.L_9:
        /*0008*/ 	.byte	0x04, 0x17
        /*000a*/ 	.short	(.L_11 - .L_10)
.L_10:
        /*000c*/ 	.word	0x00000000
        /*0010*/ 	.short	0x0004
        /*0012*/ 	.short	0x001c
        /*0014*/ 	.byte	0x00, 0xf0, 0x11, 0x00


	//----- nvinfo : EIATTR_KPARAM_INFO
	.align		4
.L_11:
        /*0018*/ 	.byte	0x04, 0x17
        /*001a*/ 	.short	(.L_13 - .L_12)
.L_12:
        /*001c*/ 	.word	0x00000000
        /*0020*/ 	.short	0x0003
        /*0022*/ 	.short	0x0018
        /*0024*/ 	.byte	0x00, 0xf0, 0x11, 0x00


	//----- nvinfo : EIATTR_KPARAM_INFO
	.align		4
.L_13:
        /*0028*/ 	.byte	0x04, 0x17
        /*002a*/ 	.short	(.L_15 - .L_14)
.L_14:
        /*002c*/ 	.word	0x00000000
        /*0030*/ 	.short	0x0002
        /*0032*/ 	.short	0x0010
        /*0034*/ 	.byte	0x00, 0xf4, 0x21, 0x00


	//----- nvinfo : EIATTR_KPARAM_INFO
	.align		4
.L_15:
        /*0038*/ 	.byte	0x04, 0x17
        /*003a*/ 	.short	(.L_17 - .L_16)
.L_16:
        /*003c*/ 	.word	0x00000000
        /*0040*/ 	.short	0x0001
        /*0042*/ 	.short	0x0008
        /*0044*/ 	.byte	0x00, 0xf4, 0x21, 0x00


	//----- nvinfo : EIATTR_KPARAM_INFO
	.align		4
.L_17:
        /*0048*/ 	.byte	0x04, 0x17
        /*004a*/ 	.short	(.L_19 - .L_18)
.L_18:
        /*004c*/ 	.word	0x00000000
        /*0050*/ 	.short	0x0000
        /*0052*/ 	.short	0x0000
        /*0054*/ 	.byte	0x00, 0xf4, 0x21, 0x00


	//----- nvinfo : EIATTR_SPARSE_MMA_MASK
	.align		4
.L_19:
        /*0058*/ 	.byte	0x03, 0x50
        /*005a*/ 	.short	0x0000


	//----- nvinfo : EIATTR_MAXREG_COUNT
	.align		4
        /*005c*/ 	.byte	0x03, 0x1b
        /*005e*/ 	.short	0x00ff


	//----- nvinfo : EIATTR_EXIT_INSTR_OFFSETS
	.align		4
        /*0060*/ 	.byte	0x04, 0x1c
        /*0062*/ 	.short	(.L_21 - .L_20)


	//   ....[0]....
.L_20:
        /*0064*/ 	.word	0x00002780


	//   ....[1]....
        /*0068*/ 	.word	0x000027b0


	//----- nvinfo : EIATTR_REQNTID
	.align		4
.L_21:
        /*006c*/ 	.byte	0x04, 0x10
        /*006e*/ 	.short	(.L_23 - .L_22)
.L_22:
        /*0070*/ 	.word	0x00000100
        /*0074*/ 	.word	0x00000001
        /*0078*/ 	.word	0x00000001


	//----- nvinfo : EIATTR_CBANK_PARAM_SIZE
	.align		4
.L_23:
        /*007c*/ 	.byte	0x03, 0x19
        /*007e*/ 	.short	0x0020


	//----- nvinfo : EIATTR_PARAM_CBANK
	.align		4
        /*0080*/ 	.byte	0x04, 0x0a
        /*0082*/ 	.short	(.L_25 - .L_24)
	.align		4
.L_24:
        /*0084*/ 	.word	index@(.nv.constant0.triton_poi_fused_max_pool2d_with_indices_20)
        /*0088*/ 	.short	0x0210
        /*008a*/ 	.short	0x0020


	//----- nvinfo : EIATTR_SW_WAR
	.align		4
.L_25:
        /*008c*/ 	.byte	0x04, 0x36
        /*008e*/ 	.short	(.L_27 - .L_26)
.L_26:
        /*0090*/ 	.word	0x00000008
.L_27:


//--------------------- .nv.callgraph             --------------------------
	.section	.nv.callgraph,"",@"SHT_CUDA_CALLGRAPH"
	.align	4
	.sectionentsize	8
	.align		4
        /*0000*/ 	.word	0x00000000
	.align		4
        /*0004*/ 	.word	0xffffffff
	.align		4
        /*0008*/ 	.word	0x00000000
	.align		4
        /*000c*/ 	.word	0xfffffffe
	.align		4
        /*0010*/ 	.word	0x00000000
	.align		4
        /*0014*/ 	.word	0xfffffffd
	.align		4
        /*0018*/ 	.word	0x00000000
	.align		4
        /*001c*/ 	.word	0xfffffffc


//--------------------- .text.triton_poi_fused_max_pool2d_with_indices_20 --------------------------
	.section	.text.triton_poi_fused_max_pool2d_with_indices_20,"ax",@progbits
	.sectionflags	@"SHF_BARRIERS=1"
	.align	128
        .global         triton_poi_fused_max_pool2d_with_indices_20
        .type           triton_poi_fused_max_pool2d_with_indices_20,@function
        .size           triton_poi_fused_max_pool2d_with_indices_20,(.L_x_1 - triton_poi_fused_max_pool2d_with_indices_20)
        .other          triton_poi_fused_max_pool2d_with_indices_20,@"STO_CUDA_ENTRY STV_DEFAULT"
triton_poi_fused_max_pool2d_with_indices_20:
.text.triton_poi_fused_max_pool2d_with_indices_20:
[----:B------:R-:W0:Y:S01]  /*0000*/  LDC R1, c[0x0][0x28] ;  /* 0x00000a00ff017b82 */ /* 0x000e220000000800 */
[----:B------:R-:W1:Y:S07]  /*0010*/  S2R R40, SR_CTAID.X ;  /* 0x0000000000287919 */ /* 0x000e6e0000002500 */
[----:B------:R-:W2:Y:S01]  /*0020*/  LDC.64 R46, c[0x0][0x210] ;  /* 0x00008400ff2e7b82 */ /* 0x000ea20000000a00 */
[----:B------:R-:W-:Y:S01]  /*0030*/  IMAD.MOV.U32 R8, RZ, RZ, RZ ;  /* 0x000000ffff087224 */ /* 0x000fe200078e00ff */
[----:B------:R-:W-:Y:S01]  /*0040*/  ULDC.64 UR6, c[0x0][0x208] ;  /* 0x0000820000067ab9 */ /* 0x000fe20000000a00 */
[----:B------:R-:W3:Y:S01]  /*0050*/  S2R R58, SR_CTAID.Y ;  /* 0x00000000003a7919 */ /* 0x000ee20000002600 */
[----:B------:R-:W-:Y:S01]  /*0060*/  IMAD.MOV.U32 R24, RZ, RZ, RZ ;  /* 0x000000ffff187224 */ /* 0x000fe200078e00ff */
[----:B------:R-:W4:Y:S01]  /*0070*/  S2R R52, SR_TID.X ;  /* 0x0000000000347919 */ /* 0x000f220000002100 */
[----:B-1----:R-:W-:Y:S01]  /*0080*/  SHF.R.U32.HI R3, RZ, 0x1d, R40 ;  /* 0x0000001dff037819 */ /* 0x002fe20000011628 */
[----:B------:R-:W-:-:S02]  /*0090*/  IMAD.SHL.U32 R54, R40, 0x4, RZ ;  /* 0x0000000428367824 */ /* 0x000fc400078e00ff */
[----:B------:R-:W-:Y:S01]  /*00a0*/  IMAD.SHL.U32 R64, R40, 0x10, RZ ;  /* 0x0000001028407824 */ /* 0x000fe200078e00ff */
[----:B------:R-:W-:Y:S01]  /*00b0*/  SGXT.U32 R3, R3, 0x1 ;  /* 0x000000010303781a */ /* 0x000fe20000000000 */
[----:B---3--:R-:W-:Y:S01]  /*00c0*/  IMAD.SHL.U32 R53, R58, 0x400, RZ ;  /* 0x000004003a357824 */ /* 0x008fe200078e00ff */
[C---:B------:R-:W-:Y:S01]  /*00d0*/  ISETP.GE.AND P0, PT, R54.reuse, 0x4, PT ;  /* 0x000000043600780c */ /* 0x040fe20003f06270 */
[----:B------:R-:W-:Y:S02]  /*00e0*/  VIADD R16, R54, 0x1 ;  /* 0x0000000136107836 */ /* 0x000fe40000000000 */
[----:B------:R-:W-:Y:S01]  /*00f0*/  VIADD R48, R64, 0x1 ;  /* 0x0000000140307836 */ /* 0x000fe20000000000 */
[----:B----4-:R-:W-:Y:S01]  /*0100*/  LOP3.LUT R9, R53, 0xff, R52, 0xf8, !PT ;  /* 0x000000ff35097812 */ /* 0x010fe200078ef834 */
[----:B------:R-:W-:-:S04]  /*0110*/  IMAD.IADD R3, R16, 0x1, R3 ;  /* 0x0000000110037824 */ /* 0x000fc800078e0203 */
[----:B------:R-:W-:Y:S01]  /*0120*/  IMAD R11, R9, 0x10, R64 ;  /* 0x00000010090b7824 */ /* 0x000fe200078e0240 */
[----:B------:R-:W-:Y:S01]  /*0130*/  LOP3.LUT R7, R3, 0x7ffffffe, RZ, 0xc0, !PT ;  /* 0x7ffffffe03077812 */ /* 0x000fe200078ec0ff */
[----:B------:R-:W-:Y:S02]  /*0140*/  IMAD R13, R9, 0x10, R48 ;  /* 0x00000010090d7824 */ /* 0x000fe400078e0230 */
[----:B--2---:R-:W-:-:S04]  /*0150*/  IMAD.WIDE R2, R11, 0x4, R46 ;  /* 0x000000040b027825 */ /* 0x004fc800078e022e */
[----:B------:R-:W-:Y:S01]  /*0160*/  IMAD.WIDE R4, R13, 0x4, R46 ;  /* 0x000000040d047825 */ /* 0x000fe200078e022e */
[----:B------:R1:W2:Y:S03]  /*0170*/  @!P0 LDG.E.EL R8, desc[UR6][R2.64] ;  /* 0x0000000602088981 */ /* 0x0002a6000c2e1900 */
[----:B------:R-:W-:Y:S01]  /*0180*/  IMAD.IADD R16, R16, 0x1, -R7 ;  /* 0x0000000110107824 */ /* 0x000fe200078e0a07 */
[----:B------:R3:W2:Y:S01]  /*0190*/  @!P0 LDG.E.EL R24, desc[UR6][R4.64] ;  /* 0x0000000604188981 */ /* 0x0006a2000c2e1900 */
[----:B------:R-:W-:Y:S02]  /*01a0*/  VIADD R7, R11, 0x8 ;  /* 0x000000080b077836 */ /* 0x000fe40000000000 */
[----:B------:R-:W-:Y:S01]  /*01b0*/  VIADD R11, R13, 0x8 ;  /* 0x000000080d0b7836 */ /* 0x000fe20000000000 */
[----:B------:R-:W-:Y:S01]  /*01c0*/  LEA R13, R16, 0x1, 0x1 ;  /* 0x00000001100d7811 */ /* 0x000fe200078e08ff */
[----:B------:R-:W-:Y:S01]  /*01d0*/  VIADD R28, R64, 0x4 ;  /* 0x00000004401c7836 */ /* 0x000fe20000000000 */
[----:B------:R-:W-:Y:S01]  /*01e0*/  CS2R R22, SRZ ;  /* 0x0000000000167805 */ /* 0x000fe2000001ff00 */
[----:B------:R-:W-:-:S02]  /*01f0*/  IMAD.MOV.U32 R14, RZ, RZ, RZ ;  /* 0x000000ffff0e7224 */ /* 0x000fc400078e00ff */
[----:B------:R-:W-:-:S04]  /*0200*/  IMAD.WIDE R6, R7, 0x4, R46 ;  /* 0x0000000407067825 */ /* 0x000fc800078e022e */
[----:B------:R-:W-:Y:S01]  /*0210*/  IMAD.WIDE R10, R11, 0x4, R46 ;  /* 0x000000040b0a7825 */ /* 0x000fe200078e022e */
[----:B------:R4:W5:Y:S03]  /*0220*/  @!P0 LDG.E.EL R14, desc[UR6][R6.64] ;  /* 0x00000006060e8981 */ /* 0x000966000c2e1900 */
[----:B------:R-:W-:Y:S01]  /*0230*/  IMAD R17, R9, 0x10, R28 ;  /* 0x0000001009117824 */ /* 0x000fe200078e021c */
[----:B------:R4:W5:Y:S01]  /*0240*/  @!P0 LDG.E.EL R23, desc[UR6][R10.64] ;  /* 0x000000060a178981 */ /* 0x000962000c2e1900 */
[----:B-1----:R-:W-:Y:S02]  /*0250*/  IMAD R2, R16, 0x2, R64 ;  /* 0x0000000210027824 */ /* 0x002fe400078e0240 */
[----:B------:R-:W-:Y:S02]  /*0260*/  IMAD.IADD R0, R64, 0x1, R13 ;  /* 0x0000000140007824 */ /* 0x000fe400078e020d */
[----:B------:R-:W-:-:S02]  /*0270*/  IMAD.MOV.U32 R41, RZ, RZ, RZ ;  /* 0x000000ffff297224 */ /* 0x000fc400078e00ff */
[----:B------:R-:W-:Y:S01]  /*0280*/  IMAD.WIDE R18, R17, 0x4, R46 ;  /* 0x0000000411127825 */ /* 0x000fe200078e022e */
[----:B---3--:R-:W-:-:S03]  /*0290*/  CS2R R4, SRZ ;  /* 0x0000000000047805 */ /* 0x008fc6000001ff00 */
[C---:B------:R-:W-:Y:S01]  /*02a0*/  IMAD R3, R9.reuse, 0x10, R2 ;  /* 0x0000001009037824 */ /* 0x040fe200078e0202 */
[----:B------:R1:W3:Y:S01]  /*02b0*/  @!P0 LDG.E.EL R41, desc[UR6][R18.64] ;  /* 0x0000000612298981 */ /* 0x0002e2000c2e1900 */
[----:B------:R-:W-:Y:S02]  /*02c0*/  IMAD R15, R9, 0x10, R0 ;  /* 0x00000010090f7824 */ /* 0x000fe400078e0200 */
[----:B----4-:R-:W-:-:S04]  /*02d0*/  IMAD.WIDE R6, R3, 0x4, R46 ;  /* 0x0000000403067825 */ /* 0x010fc800078e022e */
[----:B------:R-:W-:Y:S01]  /*02e0*/  IMAD.WIDE R12, R15, 0x4, R46 ;  /* 0x000000040f0c7825 */ /* 0x000fe200078e022e */
[----:B------:R-:W4:Y:S04]  /*02f0*/  @!P0 LDG.E.EL R4, desc[UR6][R6.64] ;  /* 0x0000000606048981 */ /* 0x000f28000c2e1900 */
[----:B------:R-:W4:Y:S01]  /*0300*/  @!P0 LDG.E.EL R5, desc[UR6][R12.64] ;  /* 0x000000060c058981 */ /* 0x000f22000c2e1900 */
[----:B------:R-:W-:Y:S01]  /*0310*/  VIADD R21, R17, 0x8 ;  /* 0x0000000811157836 */ /* 0x000fe20000000000 */
[----:B------:R-:W-:-:S03]  /*0320*/  CS2R R38, SRZ ;  /* 0x0000000000267805 */ /* 0x000fc6000001ff00 */
[----:B------:R-:W-:-:S05]  /*0330*/  IMAD.WIDE R20, R21, 0x4, R46 ;  /* 0x0000000415147825 */ /* 0x000fca00078e022e */
[----:B------:R-:W4:Y:S01]  /*0340*/  @!P0 LDG.E.EL R39, desc[UR6][R20.64] ;  /* 0x0000000614278981 */ /* 0x000f22000c2e1900 */
[----:B0-----:R-:W-:Y:S02]  /*0350*/  VIADD R11, R3, 0x8 ;  /* 0x00000008030b7836 */ /* 0x001fe40000000000 */
[----:B------:R-:W-:Y:S02]  /*0360*/  VIADD R3, R15, 0x8 ;  /* 0x000000080f037836 */ /* 0x000fe40000000000 */
[----:B------:R-:W-:Y:S02]  /*0370*/  IMAD.MOV.U32 R15, RZ, RZ, RZ ;  /* 0x000000ffff0f7224 */ /* 0x000fe400078e00ff */
[----:B------:R-:W-:-:S04]  /*0380*/  IMAD.WIDE R10, R11, 0x4, R46 ;  /* 0x000000040b0a7825 */ /* 0x000fc800078e022e */
[----:B-1----:R-:W-:Y:S01]  /*0390*/  IMAD.WIDE R18, R3, 0x4, R46 ;  /* 0x0000000403127825 */ /* 0x002fe200078e022e */
[----:B------:R0:W4:Y:S04]  /*03a0*/  @!P0 LDG.E.EL R22, desc[UR6][R10.64] ;  /* 0x000000060a168981 */ /* 0x000128000c2e1900 */
[----:B------:R1:W4:Y:S01]  /*03b0*/  @!P0 LDG.E.EL R15, desc[UR6][R18.64] ;  /* 0x00000006120f8981 */ /* 0x000322000c2e1900 */
[----:B0-----:R-:W-:Y:S01]  /*03c0*/  LOP3.LUT R11, R9, 0x100, RZ, 0xfc, !PT ;  /* 0x00000100090b7812 */ /* 0x001fe200078efcff */
[----:B------:R-:W-:-:S04]  /*03d0*/  IMAD.MOV.U32 R17, RZ, RZ, RZ ;  /* 0x000000ffff117224 */ /* 0x000fc800078e00ff */
[C---:B------:R-:W-:Y:S02]  /*03e0*/  IMAD R3, R11.reuse, 0x10, R2 ;  /* 0x000000100b037824 */ /* 0x040fe400078e0202 */
[----:B-1----:R-:W-:Y:S02]  /*03f0*/  IMAD R19, R11, 0x10, R0 ;  /* 0x000000100b137824 */ /* 0x002fe400078e0200 */
[----:B------:R-:W-:-:S04]  /*0400*/  IMAD.WIDE R6, R3, 0x4, R46 ;  /* 0x0000000403067825 */ /* 0x000fc800078e022e */
[----:B------:R-:W-:-:S05]  /*0410*/  IMAD.WIDE R20, R19, 0x4, R46 ;  /* 0x0000000413147825 */ /* 0x000fca00078e022e */
[----:B------:R-:W4:Y:S01]  /*0420*/  @!P0 LDG.E.EL R17, desc[UR6][R20.64] ;  /* 0x0000000614118981 */ /* 0x000f22000c2e1900 */
[C---:B--2---:R-:W-:Y:S02]  /*0430*/  FSETP.GT.AND P3, PT, R24.reuse, R8, PT ;  /* 0x000000081800720b */ /* 0x044fe40003f64000 */
[----:B------:R-:W-:Y:S02]  /*0440*/  FSETP.NAN.AND P1, PT, R24, R24, PT ;  /* 0x000000181800720b */ /* 0x000fe40003f28000 */
[----:B------:R-:W-:-:S09]  /*0450*/  P2R R29, PR, RZ, 0x8 ;  /* 0x00000008ff1d7803 */ /* 0x000fd20000000000 */
[----:B------:R-:W-:Y:S02]  /*0460*/  @!P3 FSEL R24, R24, R8, P1 ;  /* 0x000000081818b208 */ /* 0x000fe40000800000 */
[C---:B-----5:R-:W-:Y:S02]  /*0470*/  FSETP.GT.AND P2, PT, R23.reuse, R14, PT ;  /* 0x0000000e1700720b */ /* 0x060fe40003f44000 */
[----:B------:R-:W-:Y:S02]  /*0480*/  FSETP.NAN.AND P1, PT, R23, R23, PT ;  /* 0x000000171700720b */ /* 0x000fe40003f28000 */
[----:B---3--:R-:W-:-:S09]  /*0490*/  FSETP.GEU.AND P4, PT, R24, R41, PT ;  /* 0x000000291800720b */ /* 0x008fd20003f8e000 */
[----:B------:R-:W-:Y:S02]  /*04a0*/  @!P2 FSEL R23, R23, R14, P1 ;  /* 0x0000000e1717a208 */ /* 0x000fe40000800000 */
[----:B------:R-:W-:Y:S02]  /*04b0*/  FSETP.NAN.AND P1, PT, R41, R41, PT ;  /* 0x000000292900720b */ /* 0x000fe40003f28000 */
[----:B----4-:R-:W-:Y:S02]  /*04c0*/  FSETP.GT.AND P3, PT, R5, R4, PT ;  /* 0x000000040500720b */ /* 0x010fe40003f64000 */
[----:B------:R-:W-:Y:S02]  /*04d0*/  @P4 FSEL R41, R41, R24, P1 ;  /* 0x0000001829294208 */ /* 0x000fe40000800000 */
[----:B------:R-:W-:-:S09]  /*04e0*/  FSETP.NAN.AND P1, PT, R5, R5, PT ;  /* 0x000000050500720b */ /* 0x000fd20003f28000 */
[----:B------:R-:W-:Y:S01]  /*04f0*/  @!P3 FSEL R5, R5, R4, P1 ;  /* 0x000000040505b208 */ /* 0x000fe20000800000 */
[----:B------:R-:W-:-:S06]  /*0500*/  IMAD.MOV.U32 R4, RZ, RZ, RZ ;  /* 0x000000ffff047224 */ /* 0x000fcc00078e00ff */
[----:B------:R-:W2:Y:S01]  /*0510*/  @!P0 LDG.E.EL R4, desc[UR6][R6.64] ;  /* 0x0000000606048981 */ /* 0x000ea2000c2e1900 */
[----:B------:R-:W-:Y:S02]  /*0520*/  P2R R45, PR, RZ, 0x4 ;  /* 0x00000004ff2d7803 */ /* 0x000fe40000000000 */
[-C--:B------:R-:W-:Y:S02]  /*0530*/  FSETP.GEU.AND P2, PT, R23, R39.reuse, PT ;  /* 0x000000271700720b */ /* 0x080fe40003f4e000 */
[----:B------:R-:W-:Y:S02]  /*0540*/  FSETP.NAN.AND P1, PT, R39, R39, PT ;  /* 0x000000272700720b */ /* 0x000fe40003f28000 */
[----:B------:R-:W-:-:S09]  /*0550*/  P2R R35, PR, RZ, 0x4 ;  /* 0x00000004ff237803 */ /* 0x000fd20000000000 */
[----:B------:R-:W-:Y:S02]  /*0560*/  @P2 FSEL R39, R39, R23, P1 ;  /* 0x0000001727272208 */ /* 0x000fe40000800000 */
[C---:B------:R-:W-:Y:S02]  /*0570*/  FSETP.GT.AND P2, PT, R15.reuse, R22, PT ;  /* 0x000000160f00720b */ /* 0x040fe40003f44000 */
[----:B------:R-:W-:Y:S02]  /*0580*/  FSETP.NAN.AND P1, PT, R15, R15, PT ;  /* 0x0000000f0f00720b */ /* 0x000fe40003f28000 */
[----:B------:R-:W-:-:S09]  /*0590*/  P2R R30, PR, RZ, 0x4 ;  /* 0x00000004ff1e7803 */ /* 0x000fd20000000000 */
[----:B------:R-:W-:Y:S02]  /*05a0*/  @!P2 FSEL R15, R15, R22, P1 ;  /* 0x000000160f0fa208 */ /* 0x000fe40000800000 */
[----:B------:R-:W-:Y:S01]  /*05b0*/  FSETP.NAN.AND P1, PT, R17, R17, PT ;  /* 0x000000111100720b */ /* 0x000fe20003f28000 */
[----:B------:R-:W-:Y:S02]  /*05c0*/  VIADD R13, R3, 0x8 ;  /* 0x00000008030d7836 */ /* 0x000fe40000000000 */
[----:B------:R-:W-:Y:S02]  /*05d0*/  VIADD R23, R19, 0x8 ;  /* 0x0000000813177836 */ /* 0x000fe40000000000 */
[----:B------:R-:W-:Y:S02]  /*05e0*/  IMAD.MOV.U32 R19, RZ, RZ, RZ ;  /* 0x000000ffff137224 */ /* 0x000fe400078e00ff */
[----:B------:R-:W-:-:S04]  /*05f0*/  IMAD.WIDE R12, R13, 0x4, R46 ;  /* 0x000000040d0c7825 */ /* 0x000fc800078e022e */
[----:B------:R-:W-:-:S05]  /*0600*/  IMAD.WIDE R22, R23, 0x4, R46 ;  /* 0x0000000417167825 */ /* 0x000fca00078e022e */
[----:B------:R-:W3:Y:S01]  /*0610*/  @!P0 LDG.E.EL R19, desc[UR6][R22.64] ;  /* 0x0000000616138981 */ /* 0x000ee2000c2e1900 */
[----:B--2---:R-:W-:-:S13]  /*0620*/  FSETP.GT.AND P2, PT, R17, R4, PT ;  /* 0x000000041100720b */ /* 0x004fda0003f44000 */
[----:B------:R-:W-:Y:S01]  /*0630*/  @!P2 FSEL R17, R17, R4, P1 ;  /* 0x000000041111a208 */ /* 0x000fe20000800000 */
[----:B------:R-:W-:-:S06]  /*0640*/  IMAD.MOV.U32 R4, RZ, RZ, RZ ;  /* 0x000000ffff047224 */ /* 0x000fcc00078e00ff */
[----:B------:R-:W2:Y:S01]  /*0650*/  @!P0 LDG.E.EL R4, desc[UR6][R12.64] ;  /* 0x000000060c048981 */ /* 0x000ea2000c2e1900 */
[----:B------:R-:W-:Y:S02]  /*0660*/  P2R R33, PR, RZ, 0x4 ;  /* 0x00000004ff217803 */ /* 0x000fe40000000000 */
[----:B------:R-:W-:Y:S01]  /*0670*/  LOP3.LUT R7, R9, 0x200, RZ, 0xfc, !PT ;  /* 0x0000020009077812 */ /* 0x000fe200078efcff */
[----:B------:R-:W-:-:S04]  /*0680*/  IMAD.MOV.U32 R21, RZ, RZ, RZ ;  /* 0x000000ffff157224 */ /* 0x000fc800078e00ff */
[C---:B------:R-:W-:Y:S02]  /*0690*/  IMAD R3, R7.reuse, 0x10, R2 ;  /* 0x0000001007037824 */ /* 0x040fe400078e0202 */
[----:B------:R-:W-:Y:S02]  /*06a0*/  IMAD R37, R7, 0x10, R0 ;  /* 0x0000001007257824 */ /* 0x000fe400078e0200 */
[----:B------:R-:W-:-:S04]  /*06b0*/  IMAD.WIDE R24, R3, 0x4, R46 ;  /* 0x0000000403187825 */ /* 0x000fc800078e022e */
[----:B------:R-:W-:-:S05]  /*06c0*/  IMAD.WIDE R26, R37, 0x4, R46 ;  /* 0x00000004251a7825 */ /* 0x000fca00078e022e */
[----:B------:R-:W4:Y:S01]  /*06d0*/  @!P0 LDG.E.EL R21, desc[UR6][R26.64] ;  /* 0x000000061a158981 */ /* 0x000f22000c2e1900 */
[C---:B---3--:R-:W-:Y:S02]  /*06e0*/  FSETP.NAN.AND P1, PT, R19.reuse, R19, PT ;  /* 0x000000131300720b */ /* 0x048fe40003f28000 */
[----:B--2---:R-:W-:-:S13]  /*06f0*/  FSETP.GT.AND P2, PT, R19, R4, PT ;  /* 0x000000041300720b */ /* 0x004fda0003f44000 */
[----:B------:R-:W-:Y:S01]  /*0700*/  @!P2 FSEL R19, R19, R4, P1 ;  /* 0x000000041313a208 */ /* 0x000fe20000800000 */
[----:B------:R-:W-:-:S06]  /*0710*/  IMAD.MOV.U32 R4, RZ, RZ, RZ ;  /* 0x000000ffff047224 */ /* 0x000fcc00078e00ff */
[----:B------:R0:W2:Y:S01]  /*0720*/  @!P0 LDG.E.EL R4, desc[UR6][R24.64] ;  /* 0x0000000618048981 */ /* 0x0000a2000c2e1900 */
[----:B------:R-:W-:Y:S02]  /*0730*/  P2R R31, PR, RZ, 0x4 ;  /* 0x00000004ff1f7803 */ /* 0x000fe40000000000 */
[----:B----4-:R-:W-:Y:S01]  /*0740*/  FSETP.NAN.AND P1, PT, R21, R21, PT ;  /* 0x000000151500720b */ /* 0x010fe20003f28000 */
[----:B------:R-:W-:Y:S02]  /*0750*/  VIADD R13, R3, 0x8 ;  /* 0x00000008030d7836 */ /* 0x000fe40000000000 */
[----:B------:R-:W-:Y:S02]  /*0760*/  VIADD R37, R37, 0x8 ;  /* 0x0000000825257836 */ /* 0x000fe40000000000 */
[----:B------:R-:W-:Y:S02]  /*0770*/  IMAD.MOV.U32 R23, RZ, RZ, RZ ;  /* 0x000000ffff177224 */ /* 0x000fe400078e00ff */
[----:B------:R-:W-:-:S04]  /*0780*/  IMAD.WIDE R12, R13, 0x4, R46 ;  /* 0x000000040d0c7825 */ /* 0x000fc800078e022e */
[----:B------:R-:W-:Y:S01]  /*0790*/  IMAD.WIDE R36, R37, 0x4, R46 ;  /* 0x0000000425247825 */ /* 0x000fe200078e022e */
[----:B------:R-:W-:-:S04]  /*07a0*/  LOP3.LUT R57, R9, 0x300, RZ, 0xfc, !PT ;  /* 0x0000030009397812 */ /* 0x000fc800078efcff */
[----:B------:R-:W3:Y:S01]  /*07b0*/  @!P0 LDG.E.EL R23, desc[UR6][R36.64] ;  /* 0x0000000624178981 */ /* 0x000ee2000c2e1900 */
[C---:B0-----:R-:W-:Y:S02]  /*07c0*/  IMAD R25, R57.reuse, 0x10, R2 ;  /* 0x0000001039197824 */ /* 0x041fe400078e0202 */
[----:B------:R-:W-:Y:S02]  /*07d0*/  IMAD R51, R57, 0x10, R0 ;  /* 0x0000001039337824 */ /* 0x000fe400078e0200 */
[----:B------:R-:W-:Y:S02]  /*07e0*/  IMAD.MOV.U32 R0, RZ, RZ, RZ ;  /* 0x000000ffff007224 */ /* 0x000fe400078e00ff */
[----:B------:R-:W-:Y:S02]  /*07f0*/  IMAD.MOV.U32 R3, RZ, RZ, RZ ;  /* 0x000000ffff037224 */ /* 0x000fe400078e00ff */
[----:B------:R-:W-:-:S04]  /*0800*/  IMAD.WIDE R26, R25, 0x4, R46 ;  /* 0x00000004191a7825 */ /* 0x000fc800078e022e */
[----:B------:R-:W-:Y:S01]  /*0810*/  IMAD.WIDE R42, R51, 0x4, R46 ;  /* 0x00000004332a7825 */ /* 0x000fe200078e022e */
[----:B------:R-:W4:Y:S04]  /*0820*/  @!P0 LDG.E.EL R0, desc[UR6][R26.64] ;  /* 0x000000061a008981 */ /* 0x000f28000c2e1900 */
[----:B------:R-:W4:Y:S01]  /*0830*/  @!P0 LDG.E.EL R3, desc[UR6][R42.64] ;  /* 0x000000062a038981 */ /* 0x000f22000c2e1900 */
[----:B--2---:R-:W-:-:S13]  /*0840*/  FSETP.GT.AND P2, PT, R21, R4, PT ;  /* 0x000000041500720b */ /* 0x004fda0003f44000 */
[----:B------:R-:W-:Y:S01]  /*0850*/  @!P2 FSEL R21, R21, R4, P1 ;  /* 0x000000041515a208 */ /* 0x000fe20000800000 */
[----:B------:R-:W-:-:S06]  /*0860*/  IMAD.MOV.U32 R4, RZ, RZ, RZ ;  /* 0x000000ffff047224 */ /* 0x000fcc00078e00ff */
[----:B------:R0:W2:Y:S01]  /*0870*/  @!P0 LDG.E.EL R4, desc[UR6][R12.64] ;  /* 0x000000060c048981 */ /* 0x0000a2000c2e1900 */
[----:B------:R-:W-:Y:S02]  /*0880*/  P2R R34, PR, RZ, 0x4 ;  /* 0x00000004ff227803 */ /* 0x000fe40000000000 */
[----:B---3--:R-:W-:Y:S01]  /*0890*/  FSETP.NAN.AND P1, PT, R23, R23, PT ;  /* 0x000000171700720b */ /* 0x008fe20003f28000 */
[----:B------:R-:W-:Y:S02]  /*08a0*/  VIADD R25, R25, 0x8 ;  /* 0x0000000819197836 */ /* 0x000fe40000000000 */
[----:B------:R-:W-:Y:S02]  /*08b0*/  VIADD R37, R51, 0x8 ;  /* 0x0000000833257836 */ /* 0x000fe40000000000 */
[----:B------:R-:W-:-:S04]  /*08c0*/  IMAD.WIDE R24, R25, 0x4, R46 ;  /* 0x0000000419187825 */ /* 0x000fc800078e022e */
[----:B0-----:R-:W-:Y:S02]  /*08d0*/  IMAD.MOV.U32 R13, RZ, RZ, RZ ;  /* 0x000000ffff0d7224 */ /* 0x001fe400078e00ff */
[----:B------:R-:W-:-:S05]  /*08e0*/  IMAD.WIDE R36, R37, 0x4, R46 ;  /* 0x0000000425247825 */ /* 0x000fca00078e022e */
[----:B------:R-:W3:Y:S01]  /*08f0*/  @!P0 LDG.E.EL R13, desc[UR6][R36.64] ;  /* 0x00000006240d8981 */ /* 0x000ee2000c2e1900 */
[----:B--2---:R-:W-:-:S04]  /*0900*/  FSETP.GT.AND P2, PT, R23, R4, PT ;  /* 0x000000041700720b */ /* 0x004fc80003f44000 */
[----:B------:R-:W-:-:S09]  /*0910*/  P2R R12, PR, RZ, 0x4 ;  /* 0x00000004ff0c7803 */ /* 0x000fd20000000000 */
[----:B------:R-:W-:Y:S02]  /*0920*/  @!P2 FSEL R23, R23, R4, P1 ;  /* 0x000000041717a208 */ /* 0x000fe40000800000 */
[C---:B----4-:R-:W-:Y:S02]  /*0930*/  FSETP.GT.AND P2, PT, R3.reuse, R0, PT ;  /* 0x000000000300720b */ /* 0x050fe40003f44000 */
[----:B------:R-:W-:-:S11]  /*0940*/  FSETP.NAN.AND P1, PT, R3, R3, PT ;  /* 0x000000030300720b */ /* 0x000fd60003f28000 */
[----:B------:R-:W-:Y:S01]  /*0950*/  @!P2 FSEL R3, R3, R0, P1 ;  /* 0x000000000303a208 */ /* 0x000fe20000800000 */
[----:B------:R-:W-:-:S06]  /*0960*/  IMAD.MOV.U32 R0, RZ, RZ, RZ ;  /* 0x000000ffff007224 */ /* 0x000fcc00078e00ff */
[----:B------:R0:W2:Y:S01]  /*0970*/  @!P0 LDG.E.EL R0, desc[UR6][R24.64] ;  /* 0x0000000618008981 */ /* 0x0000a2000c2e1900 */
[----:B------:R-:W-:Y:S02]  /*0980*/  P2R R42, PR, RZ, 0x4 ;  /* 0x00000004ff2a7803 */ /* 0x000fe40000000000 */
[----:B------:R-:W-:Y:S02]  /*0990*/  LEA R27, R16, 0x4, 0x1 ;  /* 0x00000004101b7811 */ /* 0x000fe400078e08ff */
[----:B---3--:R-:W-:-:S03]  /*09a0*/  FSETP.NAN.AND P1, PT, R13, R13, PT ;  /* 0x0000000d0d00720b */ /* 0x008fc60003f28000 */
[----:B------:R-:W-:-:S04]  /*09b0*/  IMAD.IADD R6, R64, 0x1, R27 ;  /* 0x0000000140067824 */ /* 0x000fc800078e021b */
[----:B------:R-:W-:-:S04]  /*09c0*/  IMAD R43, R9, 0x10, R6 ;  /* 0x00000010092b7824 */ /* 0x000fc800078e0206 */
[----:B------:R-:W-:-:S04]  /*09d0*/  IMAD.WIDE R26, R43, 0x4, R46 ;  /* 0x000000042b1a7825 */ /* 0x000fc800078e022e */
[----:B0-----:R-:W-:Y:S02]  /*09e0*/  VIADD R25, R43, 0x8 ;  /* 0x000000082b197836 */ /* 0x001fe40000000000 */
[----:B------:R-:W-:Y:S02]  /*09f0*/  IMAD.MOV.U32 R44, RZ, RZ, RZ ;  /* 0x000000ffff2c7224 */ /* 0x000fe400078e00ff */
[----:B------:R-:W-:-:S05]  /*0a00*/  IMAD.WIDE R24, R25, 0x4, R46 ;  /* 0x0000000419187825 */ /* 0x000fca00078e022e */
[----:B------:R-:W3:Y:S01]  /*0a10*/  @!P0 LDG.E.EL R44, desc[UR6][R24.64] ;  /* 0x00000006182c8981 */ /* 0x000ee2000c2e1900 */
[----:B--2---:R-:W-:-:S13]  /*0a20*/  FSETP.GT.AND P2, PT, R13, R0, PT ;  /* 0x000000000d00720b */ /* 0x004fda0003f44000 */
[----:B------:R-:W-:Y:S01]  /*0a30*/  @!P2 FSEL R13, R13, R0, P1 ;  /* 0x000000000d0da208 */ /* 0x000fe20000800000 */
[----:B------:R-:W-:-:S06]  /*0a40*/  IMAD.MOV.U32 R0, RZ, RZ, RZ ;  /* 0x000000ffff007224 */ /* 0x000fcc00078e00ff */
[----:B------:R-:W2:Y:S01]  /*0a50*/  @!P0 LDG.E.EL R0, desc[UR6][R26.64] ;  /* 0x000000061a008981 */ /* 0x000ea2000c2e1900 */
[----:B------:R-:W-:Y:S01]  /*0a60*/  P2R R22, PR, RZ, 0x4 ;  /* 0x00000004ff167803 */ /* 0x000fe20000000000 */
[----:B------:R-:W-:Y:S01]  /*0a70*/  IMAD.MOV.U32 R8, RZ, RZ, RZ ;  /* 0x000000ffff087224 */ /* 0x000fe200078e00ff */
[-C--:B--2---:R-:W-:Y:S02]  /*0a80*/  FSETP.GEU.AND P2, PT, R5, R0.reuse, PT ;  /* 0x000000000500720b */ /* 0x084fe40003f4e000 */
[----:B------:R-:W-:Y:S02]  /*0a90*/  FSETP.NAN.AND P1, PT, R0, R0, PT ;  /* 0x000000000000720b */ /* 0x000fe40003f28000 */
[----:B------:R-:W-:-:S09]  /*0aa0*/  P2R R2, PR, RZ, 0x4 ;  /* 0x00000004ff027803 */ /* 0x000fd20000000000 */
[----:B------:R-:W-:Y:S02]  /*0ab0*/  @P2 FSEL R0, R0, R5, P1 ;  /* 0x0000000500002208 */ /* 0x000fe40000800000 */
[-C--:B---3--:R-:W-:Y:S02]  /*0ac0*/  FSETP.GEU.AND P2, PT, R15, R44.reuse, PT ;  /* 0x0000002c0f00720b */ /* 0x088fe40003f4e000 */
[----:B------:R-:W-:-:S11]  /*0ad0*/  FSETP.NAN.AND P1, PT, R44, R44, PT ;  /* 0x0000002c2c00720b */ /* 0x000fd60003f28000 */
[----:B------:R-:W-:Y:S01]  /*0ae0*/  @P2 FSEL R44, R44, R15, P1 ;  /* 0x0000000f2c2c2208 */ /* 0x000fe20000800000 */
[----:B------:R-:W-:-:S04]  /*0af0*/  IMAD R15, R11, 0x10, R6 ;  /* 0x000000100b0f7824 */ /* 0x000fc800078e0206 */
[----:B------:R-:W-:-:S05]  /*0b00*/  IMAD.WIDE R4, R15, 0x4, R46 ;  /* 0x000000040f047825 */ /* 0x000fca00078e022e */
[----:B------:R-:W2:Y:S01]  /*0b10*/  @!P0 LDG.E.EL R8, desc[UR6][R4.64] ;  /* 0x0000000604088981 */ /* 0x000ea2000c2e1900 */
[----:B------:R-:W-:Y:S01]  /*0b20*/  P2R R20, PR, RZ, 0x4 ;  /* 0x00000004ff147803 */ /* 0x000fe20000000000 */
[----:B------:R-:W-:-:S04]  /*0b30*/  VIADD R15, R15, 0x8 ;  /* 0x000000080f0f7836 */ /* 0x000fc80000000000 */
[----:B------:R-:W-:-:S05]  /*0b40*/  IMAD.WIDE R14, R15, 0x4, R46 ;  /* 0x000000040f0e7825 */ /* 0x000fca00078e022e */
[----:B------:R0:W3:Y:S01]  /*0b50*/  @!P0 LDG.E.EL R38, desc[UR6][R14.64] ;  /* 0x000000060e268981 */ /* 0x0000e2000c2e1900 */
[----:B------:R-:W-:Y:S02]  /*0b60*/  IMAD.MOV.U32 R36, RZ, RZ, RZ ;  /* 0x000000ffff247224 */ /* 0x000fe400078e00ff */
[----:B------:R-:W-:Y:S01]  /*0b70*/  IMAD.MOV.U32 R10, RZ, RZ, RZ ;  /* 0x000000ffff0a7224 */ /* 0x000fe200078e00ff */
[-C--:B--2---:R-:W-:Y:S02]  /*0b80*/  FSETP.GEU.AND P2, PT, R17, R8.reuse, PT ;  /* 0x000000081100720b */ /* 0x084fe40003f4e000 */
[----:B------:R-:W-:-:S11]  /*0b90*/  FSETP.NAN.AND P1, PT, R8, R8, PT ;  /* 0x000000080800720b */ /* 0x000fd60003f28000 */
[----:B------:R-:W-:Y:S01]  /*0ba0*/  @P2 FSEL R8, R8, R17, P1 ;  /* 0x0000001108082208 */ /* 0x000fe20000800000 */
[----:B------:R-:W-:-:S04]  /*0bb0*/  IMAD R17, R7, 0x10, R6 ;  /* 0x0000001007117824 */ /* 0x000fc800078e0206 */
[----:B------:R-:W-:-:S05]  /*0bc0*/  IMAD.WIDE R4, R17, 0x4, R46 ;  /* 0x0000000411047825 */ /* 0x000fca00078e022e */
[----:B------:R-:W2:Y:S01]  /*0bd0*/  @!P0 LDG.E.EL R36, desc[UR6][R4.64] ;  /* 0x0000000604248981 */ /* 0x000ea2000c2e1900 */
[----:B0-----:R-:W-:-:S04]  /*0be0*/  VIADD R15, R17, 0x8 ;  /* 0x00000008110f7836 */ /* 0x001fc80000000000 */
[----:B------:R-:W-:-:S05]  /*0bf0*/  IMAD.WIDE R14, R15, 0x4, R46 ;  /* 0x000000040f0e7825 */ /* 0x000fca00078e022e */
[----:B------:R-:W4:Y:S01]  /*0c00*/  @!P0 LDG.E.EL R10, desc[UR6][R14.64] ;  /* 0x000000060e0a8981 */ /* 0x000f22000c2e1900 */
[----:B------:R-:W-:Y:S02]  /*0c10*/  P2R R24, PR, RZ, 0x4 ;  /* 0x00000004ff187803 */ /* 0x000fe40000000000 */
[-C--:B---3--:R-:W-:Y:S02]  /*0c20*/  FSETP.GEU.AND P2, PT, R19, R38.reuse, PT ;  /* 0x000000261300720b */ /* 0x088fe40003f4e000 */
[----:B------:R-:W-:Y:S02]  /*0c30*/  FSETP.NAN.AND P1, PT, R38, R38, PT ;  /* 0x000000262600720b */ /* 0x000fe40003f28000 */
[----:B------:R-:W-:-:S09]  /*0c40*/  P2R R18, PR, RZ, 0x4 ;  /* 0x00000004ff127803 */ /* 0x000fd20000000000 */
[----:B------:R-:W-:Y:S01]  /*0c50*/  @P2 FSEL R38, R38, R19, P1 ;  /* 0x0000001326262208 */ /* 0x000fe20000800000 */
[----:B------:R-:W-:Y:S02]  /*0c60*/  IMAD R27, R57, 0x10, R6 ;  /* 0x00000010391b7824 */ /* 0x000fe400078e0206 */
[----:B------:R-:W-:Y:S01]  /*0c70*/  IMAD.MOV.U32 R6, RZ, RZ, RZ ;  /* 0x000000ffff067224 */ /* 0x000fe200078e00ff */
[-C--:B--2---:R-:W-:Y:S02]  /*0c80*/  FSETP.GEU.AND P2, PT, R21, R36.reuse, PT ;  /* 0x000000241500720b */ /* 0x084fe40003f4e000 */
[----:B------:R-:W-:Y:S02]  /*0c90*/  FSETP.NAN.AND P1, PT, R36, R36, PT ;  /* 0x000000242400720b */ /* 0x000fe40003f28000 */
[----:B------:R-:W-:-:S09]  /*0ca0*/  P2R R4, PR, RZ, 0x4 ;  /* 0x00000004ff047803 */ /* 0x000fd20000000000 */
[----:B------:R-:W-:Y:S02]  /*0cb0*/  @P2 FSEL R36, R36, R21, P1 ;  /* 0x0000001524242208 */ /* 0x000fe40000800000 */
[-C--:B----4-:R-:W-:Y:S02]  /*0cc0*/  FSETP.GEU.AND P1, PT, R23, R10.reuse, PT ;  /* 0x0000000a1700720b */ /* 0x090fe40003f2e000 */
[----:B------:R-:W-:Y:S02]  /*0cd0*/  FSETP.NAN.AND P2, PT, R10, R10, PT ;  /* 0x0000000a0a00720b */ /* 0x000fe40003f48000 */
[----:B------:R-:W-:-:S09]  /*0ce0*/  P2R R17, PR, RZ, 0x2 ;  /* 0x00000002ff117803 */ /* 0x000fd20000000000 */
[----:B------:R-:W-:Y:S02]  /*0cf0*/  @P1 FSEL R10, R10, R23, P2 ;  /* 0x000000170a0a1208 */ /* 0x000fe40001000000 */
[----:B------:R-:W-:-:S04]  /*0d00*/  ISETP.NE.AND P1, PT, R18, RZ, PT ;  /* 0x000000ff1200720c */ /* 0x000fc80003f25270 */
[----:B------:R-:W-:Y:S02]  /*0d10*/  P2R R18, PR, RZ, 0x2 ;  /* 0x00000002ff127803 */ /* 0x000fe40000000000 */
[----:B------:R-:W-:-:S04]  /*0d20*/  ISETP.NE.AND P1, PT, R20, RZ, PT ;  /* 0x000000ff1400720c */ /* 0x000fc80003f25270 */
[----:B------:R-:W-:Y:S02]  /*0d30*/  P2R R19, PR, RZ, 0x2 ;  /* 0x00000002ff137803 */ /* 0x000fe40000000000 */
[----:B------:R-:W-:-:S04]  /*0d40*/  ISETP.NE.AND P1, PT, R4, RZ, PT ;  /* 0x000000ff0400720c */ /* 0x000fc80003f25270 */
[----:B------:R-:W-:Y:S02]  /*0d50*/  P2R R20, PR, RZ, 0x2 ;  /* 0x00000002ff147803 */ /* 0x000fe40000000000 */
[----:B------:R-:W-:Y:S01]  /*0d60*/  ISETP.NE.AND P1, PT, R24, RZ, PT ;  /* 0x000000ff1800720c */ /* 0x000fe20003f25270 */
[----:B------:R-:W-:-:S03]  /*0d70*/  IMAD.WIDE R4, R27, 0x4, R46 ;  /* 0x000000041b047825 */ /* 0x000fc600078e022e */
[----:B------:R-:W-:Y:S02]  /*0d80*/  P2R R21, PR, RZ, 0x2 ;  /* 0x00000002ff157803 */ /* 0x000fe40000000000 */
[----:B------:R-:W-:Y:S01]  /*0d90*/  ISETP.NE.AND P1, PT, R2, RZ, PT ;  /* 0x000000ff0200720c */ /* 0x000fe20003f25270 */
[----:B------:R0:W2:Y:S03]  /*0da0*/  @!P0 LDG.E.EL R6, desc[UR6][R4.64] ;  /* 0x0000000604068981 */ /* 0x0000a6000c2e1900 */
[----:B------:R-:W-:Y:S02]  /*0db0*/  P2R R2, PR, RZ, 0x2 ;  /* 0x00000002ff027803 */ /* 0x000fe40000000000 */
[----:B------:R-:W-:Y:S01]  /*0dc0*/  ISETP.NE.AND P1, PT, R22, RZ, PT ;  /* 0x000000ff1600720c */ /* 0x000fe20003f25270 */
[----:B------:R-:W-:-:S03]  /*0dd0*/  VIADD R27, R27, 0x8 ;  /* 0x000000081b1b7836 */ /* 0x000fc60000000000 */
[----:B------:R-:W-:Y:S02]  /*0de0*/  P2R R22, PR, RZ, 0x2 ;  /* 0x00000002ff167803 */ /* 0x000fe40000000000 */
[----:B------:R-:W-:Y:S01]  /*0df0*/  ISETP.NE.AND P1, PT, R12, RZ, PT ;  /* 0x000000ff0c00720c */ /* 0x000fe20003f25270 */
[----:B------:R-:W-:Y:S02]  /*0e00*/  IMAD.MOV.U32 R12, RZ, RZ, RZ ;  /* 0x000000ffff0c7224 */ /* 0x000fe400078e00ff */
[----:B------:R-:W-:-:S05]  /*0e10*/  IMAD.WIDE R26, R27, 0x4, R46 ;  /* 0x000000041b1a7825 */ /* 0x000fca00078e022e */
[----:B------:R-:W3:Y:S01]  /*0e20*/  @!P0 LDG.E.EL R12, desc[UR6][R26.64] ;  /* 0x000000061a0c8981 */ /* 0x000ee2000c2e1900 */
[----:B------:R-:W-:Y:S02]  /*0e30*/  P2R R32, PR, RZ, 0x8 ;  /* 0x00000008ff207803 */ /* 0x000fe40000000000 */
[----:B------:R-:W-:Y:S02]  /*0e40*/  P2R R23, PR, RZ, 0x2 ;  /* 0x00000002ff177803 */ /* 0x000fe40000000000 */
[----:B------:R-:W-:Y:S02]  /*0e50*/  ISETP.NE.AND P1, PT, R31, RZ, PT ;  /* 0x000000ff1f00720c */ /* 0x000fe40003f25270 */
[----:B------:R-:W-:Y:S02]  /*0e60*/  P2R R49, PR, RZ, 0x10 ;  /* 0x00000010ff317803 */ /* 0x000fe40000000000 */
[----:B------:R-:W-:Y:S02]  /*0e70*/  P2R R24, PR, RZ, 0x2 ;  /* 0x00000002ff187803 */ /* 0x000fe40000000000 */
[----:B------:R-:W-:Y:S01]  /*0e80*/  ISETP.NE.AND P1, PT, R30, RZ, PT ;  /* 0x000000ff1e00720c */ /* 0x000fe20003f25270 */
[----:B------:R-:W-:-:S03]  /*0e90*/  IMAD R51, R11, 0x10, R48 ;  /* 0x000000100b337824 */ /* 0x000fc600078e0230 */
[----:B------:R-:W-:Y:S02]  /*0ea0*/  P2R R25, PR, RZ, 0x2 ;  /* 0x00000002ff197803 */ /* 0x000fe40000000000 */
[----:B------:R-:W-:Y:S01]  /*0eb0*/  ISETP.NE.AND P1, PT, R42, RZ, PT ;  /* 0x000000ff2a00720c */ /* 0x000fe20003f25270 */
[----:B------:R-:W-:Y:S02]  /*0ec0*/  IMAD.MOV.U32 R42, RZ, RZ, RZ ;  /* 0x000000ffff2a7224 */ /* 0x000fe400078e00ff */
[----:B0-----:R-:W-:-:S05]  /*0ed0*/  IMAD.WIDE R4, R51, 0x4, R46 ;  /* 0x0000000433047825 */ /* 0x001fca00078e022e */
[----:B------:R-:W4:Y:S01]  /*0ee0*/  @!P0 LDG.E.EL R42, desc[UR6][R4.64] ;  /* 0x00000006042a8981 */ /* 0x000f22000c2e1900 */
[-C--:B--2---:R-:W-:Y:S02]  /*0ef0*/  FSETP.GEU.AND P2, PT, R3, R6.reuse, PT ;  /* 0x000000060300720b */ /* 0x084fe40003f4e000 */
[----:B------:R-:W-:-:S11]  /*0f00*/  FSETP.NAN.AND P3, PT, R6, R6, PT ;  /* 0x000000060600720b */ /* 0x000fd60003f68000 */
[----:B------:R-:W-:Y:S02]  /*0f10*/  @P2 FSEL R6, R6, R3, P3 ;  /* 0x0000000306062208 */ /* 0x000fe40001800000 */
[-C--:B---3--:R-:W-:Y:S02]  /*0f20*/  FSETP.GEU.AND P3, PT, R13, R12.reuse, PT ;  /* 0x0000000c0d00720b */ /* 0x088fe40003f6e000 */
[----:B------:R-:W-:Y:S01]  /*0f30*/  FSETP.NAN.AND P4, PT, R12, R12, PT ;  /* 0x0000000c0c00720b */ /* 0x000fe20003f88000 */
[----:B------:R-:W-:-:S04]  /*0f40*/  IMAD R3, R11, 0x10, R64 ;  /* 0x000000100b037824 */ /* 0x000fc800078e0240 */
[----:B------:R-:W-:-:S06]  /*0f50*/  IMAD.WIDE R14, R3, 0x4, R46 ;  /* 0x00000004030e7825 */ /* 0x000fcc00078e022e */
[----:B------:R-:W-:Y:S01]  /*0f60*/  @P3 FSEL R12, R12, R13, P4 ;  /* 0x0000000d0c0c3208 */ /* 0x000fe20002000000 */
[----:B------:R-:W-:-:S06]  /*0f70*/  IMAD.MOV.U32 R13, RZ, RZ, RZ ;  /* 0x000000ffff0d7224 */ /* 0x000fcc00078e00ff */
[----:B------:R-:W2:Y:S01]  /*0f80*/  @!P0 LDG.E.EL R13, desc[UR6][R14.64] ;  /* 0x000000060e0d8981 */ /* 0x000ea2000c2e1900 */
[C---:B----4-:R-:W-:Y:S01]  /*0f90*/  FSETP.NAN.AND P4, PT, R42.reuse, R42, PT ;  /* 0x0000002a2a00720b */ /* 0x050fe20003f88000 */
[----:B------:R-:W-:Y:S01]  /*0fa0*/  IMAD.MOV.U32 R63, RZ, RZ, RZ ;  /* 0x000000ffff3f7224 */ /* 0x000fe200078e00ff */
[----:B--2---:R-:W-:-:S13]  /*0fb0*/  FSETP.GT.AND P5, PT, R42, R13, PT ;  /* 0x0000000d2a00720b */ /* 0x004fda0003fa4000 */
[----:B------:R-:W-:Y:S01]  /*0fc0*/  @!P5 FSEL R42, R42, R13, P4 ;  /* 0x0000000d2a2ad208 */ /* 0x000fe20002000000 */
[----:B------:R-:W-:-:S04]  /*0fd0*/  IMAD R13, R11, 0x10, R28 ;  /* 0x000000100b0d7824 */ /* 0x000fc800078e021c */
[----:B------:R-:W-:-:S05]  /*0fe0*/  IMAD.WIDE R26, R13, 0x4, R46 ;  /* 0x000000040d1a7825 */ /* 0x000fca00078e022e */
[----:B------:R0:W2:Y:S01]  /*0ff0*/  @!P0 LDG.E.EL R63, desc[UR6][R26.64] ;  /* 0x000000061a3f8981 */ /* 0x0000a2000c2e1900 */
[----:B------:R-:W-:Y:S02]  /*1000*/  VIADD R5, R51, 0x8 ;  /* 0x0000000833057836 */ /* 0x000fe40000000000 */
[----:B------:R-:W-:Y:S01]  /*1010*/  VIADD R15, R3, 0x8 ;  /* 0x00000008030f7836 */ /* 0x000fe20000000000 */
[----:B------:R-:W-:Y:S02]  /*1020*/  P2R R37, PR, RZ, 0x8 ;  /* 0x00000008ff257803 */ /* 0x000fe40000000000 */
[----:B------:R-:W-:Y:S01]  /*1030*/  CS2R R50, SRZ ;  /* 0x0000000000327805 */ /* 0x000fe2000001ff00 */
[----:B------:R-:W-:Y:S02]  /*1040*/  IMAD.MOV.U32 R3, RZ, RZ, RZ ;  /* 0x000000ffff037224 */ /* 0x000fe400078e00ff */
[----:B------:R-:W-:-:S04]  /*1050*/  IMAD.WIDE R4, R5, 0x4, R46 ;  /* 0x0000000405047825 */ /* 0x000fc800078e022e */
[----:B------:R-:W-:Y:S01]  /*1060*/  IMAD.WIDE R14, R15, 0x4, R46 ;  /* 0x000000040f0e7825 */ /* 0x000fe200078e022e */
[----:B------:R-:W3:Y:S04]  /*1070*/  @!P0 LDG.E.EL R50, desc[UR6][R4.64] ;  /* 0x0000000604328981 */ /* 0x000ee8000c2e1900 */
[----:B------:R-:W3:Y:S01]  /*1080*/  @!P0 LDG.E.EL R3, desc[UR6][R14.64] ;  /* 0x000000060e038981 */ /* 0x000ee2000c2e1900 */
[----:B0-----:R-:W-:-:S04]  /*1090*/  VIADD R27, R13, 0x8 ;  /* 0x000000080d1b7836 */ /* 0x001fc80000000000 */
[----:B------:R-:W-:Y:S01]  /*10a0*/  IMAD.WIDE R26, R27, 0x4, R46 ;  /* 0x000000041b1a7825 */ /* 0x000fe200078e022e */
[-C--:B--2---:R-:W-:Y:S02]  /*10b0*/  FSETP.GEU.AND P3, PT, R42, R63.reuse, PT ;  /* 0x0000003f2a00720b */ /* 0x084fe40003f6e000 */
[----:B------:R-:W-:-:S11]  /*10c0*/  FSETP.NAN.AND P4, PT, R63, R63, PT ;  /* 0x0000003f3f00720b */ /* 0x000fd60003f88000 */
[----:B------:R-:W-:Y:S02]  /*10d0*/  @P3 FSEL R63, R63, R42, P4 ;  /* 0x0000002a3f3f3208 */ /* 0x000fe40002000000 */
[----:B------:R-:W-:Y:S02]  /*10e0*/  P2R R42, PR, RZ, 0x8 ;  /* 0x00000008ff2a7803 */ /* 0x000fe40000000000 */
[----:B------:R-:W-:Y:S01]  /*10f0*/  ISETP.NE.AND P3, PT, R35, RZ, PT ;  /* 0x000000ff2300720c */ /* 0x000fe20003f65270 */
[----:B------:R-:W-:-:S06]  /*1100*/  IMAD.MOV.U32 R35, RZ, RZ, RZ ;  /* 0x000000ffff237224 */ /* 0x000fcc00078e00ff */
[----:B------:R0:W2:Y:S01]  /*1110*/  @!P0 LDG.E.EL R35, desc[UR6][R26.64] ;  /* 0x000000061a238981 */ /* 0x0000a2000c2e1900 */
[----:B------:R-:W-:Y:S02]  /*1120*/  P2R R31, PR, RZ, 0x2 ;  /* 0x00000002ff1f7803 */ /* 0x000fe40000000000 */
[----:B------:R-:W-:-:S04]  /*1130*/  ISETP.NE.AND P1, PT, R34, RZ, PT ;  /* 0x000000ff2200720c */ /* 0x000fc80003f25270 */
[----:B------:R-:W-:Y:S02]  /*1140*/  P2R R30, PR, RZ, 0x2 ;  /* 0x00000002ff1e7803 */ /* 0x000fe40000000000 */
[----:B------:R-:W-:-:S04]  /*1150*/  ISETP.NE.AND P1, PT, R33, RZ, PT ;  /* 0x000000ff2100720c */ /* 0x000fc80003f25270 */
[----:B------:R-:W-:Y:S02]  /*1160*/  P2R R33, PR, RZ, 0x2 ;  /* 0x00000002ff217803 */ /* 0x000fe40000000000 */
[----:B------:R-:W-:-:S04]  /*1170*/  ISETP.NE.AND P1, PT, R32, RZ, PT ;  /* 0x000000ff2000720c */ /* 0x000fc80003f25270 */
[----:B------:R-:W-:Y:S02]  /*1180*/  P2R R32, PR, RZ, 0x2 ;  /* 0x00000002ff207803 */ /* 0x000fe40000000000 */
[C---:B---3--:R-:W-:Y:S02]  /*1190*/  FSETP.GT.AND P1, PT, R50.reuse, R3, PT ;  /* 0x000000033200720b */ /* 0x048fe40003f24000 */
[----:B------:R-:W-:Y:S02]  /*11a0*/  FSETP.NAN.AND P4, PT, R50, R50, PT ;  /* 0x000000323200720b */ /* 0x000fe40003f88000 */
[----:B------:R-:W-:-:S09]  /*11b0*/  P2R R55, PR, RZ, 0x2 ;  /* 0x00000002ff377803 */ /* 0x000fd20000000000 */
[----:B------:R-:W-:Y:S01]  /*11c0*/  @!P1 FSEL R50, R50, R3, P4 ;  /* 0x0000000332329208 */ /* 0x000fe20002000000 */
[C---:B------:R-:W-:Y:S02]  /*11d0*/  IMAD R61, R7.reuse, 0x10, R48 ;  /* 0x00000010073d7824 */ /* 0x040fe400078e0230 */
[----:B------:R-:W-:Y:S02]  /*11e0*/  IMAD R3, R7, 0x10, R64 ;  /* 0x0000001007037824 */ /* 0x000fe400078e0240 */
[----:B------:R-:W-:-:S04]  /*11f0*/  IMAD.WIDE R4, R61, 0x4, R46 ;  /* 0x000000043d047825 */ /* 0x000fc800078e022e */
[----:B------:R-:W-:Y:S01]  /*1200*/  IMAD.WIDE R14, R3, 0x4, R46 ;  /* 0x00000004030e7825 */ /* 0x000fe200078e022e */
[----:B------:R1:W3:Y:S03]  /*1210*/  @!P0 LDG.E.EL R51, desc[UR6][R4.64] ;  /* 0x0000000604338981 */ /* 0x0002e6000c2e1900 */
[----:B------:R-:W-:Y:S02]  /*1220*/  IMAD R67, R7, 0x10, R28 ;  /* 0x0000001007437824 */ /* 0x000fe400078e021c */
[----:B------:R-:W-:Y:S02]  /*1230*/  IMAD.MOV.U32 R59, RZ, RZ, RZ ;  /* 0x000000ffff3b7224 */ /* 0x000fe400078e00ff */
[----:B0-----:R-:W-:-:S04]  /*1240*/  IMAD.WIDE R26, R67, 0x4, R46 ;  /* 0x00000004431a7825 */ /* 0x001fc800078e022e */
[----:B-1----:R-:W-:Y:S01]  /*1250*/  VIADD R5, R61, 0x8 ;  /* 0x000000083d057836 */ /* 0x002fe20000000000 */
[----:B------:R-:W4:Y:S01]  /*1260*/  @!P0 LDG.E.EL R59, desc[UR6][R26.64] ;  /* 0x000000061a3b8981 */ /* 0x000f22000c2e1900 */
[----:B------:R-:W-:Y:S02]  /*1270*/  IMAD.MOV.U32 R68, RZ, RZ, RZ ;  /* 0x000000ffff447224 */ /* 0x000fe400078e00ff */
[----:B------:R-:W-:-:S05]  /*1280*/  IMAD.WIDE R4, R5, 0x4, R46 ;  /* 0x0000000405047825 */ /* 0x000fca00078e022e */
[----:B------:R-:W5:Y:S01]  /*1290*/  @!P0 LDG.E.EL R68, desc[UR6][R4.64] ;  /* 0x0000000604448981 */ /* 0x000f62000c2e1900 */
[-C--:B--2---:R-:W-:Y:S02]  /*12a0*/  FSETP.GEU.AND P1, PT, R50, R35.reuse, PT ;  /* 0x000000233200720b */ /* 0x084fe40003f2e000 */
[----:B------:R-:W-:-:S11]  /*12b0*/  FSETP.NAN.AND P4, PT, R35, R35, PT ;  /* 0x000000232300720b */ /* 0x000fd60003f88000 */
[----:B------:R-:W-:Y:S01]  /*12c0*/  @P1 FSEL R35, R35, R50, P4 ;  /* 0x0000003223231208 */ /* 0x000fe20002000000 */
[----:B------:R-:W-:-:S06]  /*12d0*/  IMAD.MOV.U32 R50, RZ, RZ, RZ ;  /* 0x000000ffff327224 */ /* 0x000fcc00078e00ff */
[----:B------:R0:W2:Y:S02]  /*12e0*/  @!P0 LDG.E.EL R50, desc[UR6][R14.64] ;  /* 0x000000060e328981 */ /* 0x0000a4000c2e1900 */
[----:B0-----:R-:W-:Y:S02]  /*12f0*/  VIADD R15, R3, 0x8 ;  /* 0x00000008030f7836 */ /* 0x001fe40000000000 */
[----:B------:R-:W-:Y:S02]  /*1300*/  IMAD.MOV.U32 R3, RZ, RZ, RZ ;  /* 0x000000ffff037224 */ /* 0x000fe400078e00ff */
[----:B------:R-:W-:-:S05]  /*1310*/  IMAD.WIDE R14, R15, 0x4, R46 ;  /* 0x000000040f0e7825 */ /* 0x000fca00078e022e */
[----:B------:R-:W5:Y:S01]  /*1320*/  @!P0 LDG.E.EL R3, desc[UR6][R14.64] ;  /* 0x000000060e038981 */ /* 0x000f62000c2e1900 */
[----:B------:R-:W-:Y:S02]  /*1330*/  P2R R34, PR, RZ, 0x4 ;  /* 0x00000004ff227803 */ /* 0x000fe40000000000 */
[----:B---3--:R-:W-:Y:S02]  /*1340*/  FSETP.NAN.AND P4, PT, R51, R51, PT ;  /* 0x000000333300720b */ /* 0x008fe40003f88000 */
[----:B------:R-:W-:Y:S02]  /*1350*/  P2R R13, PR, RZ, 0x2 ;  /* 0x00000002ff0d7803 */ /* 0x000fe40000000000 */
[----:B------:R-:W-:Y:S01]  /*1360*/  P2R R56, PR, RZ, 0x20 ;  /* 0x00000020ff387803 */ /* 0x000fe20000000000 */
[----:B------:R-:W-:Y:S02]  /*1370*/  VIADD R27, R67, 0x8 ;  /* 0x00000008431b7836 */ /* 0x000fe40000000000 */
[----:B------:R-:W-:-:S02]  /*1380*/  IMAD R61, R57, 0x10, R48 ;  /* 0x00000010393d7824 */ /* 0x000fc400078e0230 */
[----:B------:R-:W-:-:S04]  /*1390*/  IMAD.WIDE R26, R27, 0x4, R46 ;  /* 0x000000041b1a7825 */ /* 0x000fc800078e022e */
[----:B------:R-:W-:Y:S02]  /*13a0*/  IMAD.MOV.U32 R48, RZ, RZ, RZ ;  /* 0x000000ffff307224 */ /* 0x000fe400078e00ff */
[----:B------:R-:W-:-:S05]  /*13b0*/  IMAD.WIDE R4, R61, 0x4, R46 ;  /* 0x000000043d047825 */ /* 0x000fca00078e022e */
[----:B------:R-:W3:Y:S01]  /*13c0*/  @!P0 LDG.E.EL R48, desc[UR6][R4.64] ;  /* 0x0000000604308981 */ /* 0x000ee2000c2e1900 */
[----:B--2---:R-:W-:-:S04]  /*13d0*/  FSETP.GT.AND P2, PT, R51, R50, PT ;  /* 0x000000323300720b */ /* 0x004fc80003f44000 */
[----:B------:R-:W-:-:S09]  /*13e0*/  P2R R62, PR, RZ, 0x4 ;  /* 0x00000004ff3e7803 */ /* 0x000fd20000000000 */
[----:B------:R-:W-:-:S04]  /*13f0*/  @!P2 FSEL R51, R51, R50, P4 ;  /* 0x000000323333a208 */ /* 0x000fc80002000000 */
[----:B----4-:R-:W-:Y:S02]  /*1400*/  FSETP.GEU.AND P2, PT, R51, R59, PT ;  /* 0x0000003b3300720b */ /* 0x010fe40003f4e000 */
[----:B-----5:R-:W-:Y:S02]  /*1410*/  FSETP.GT.AND P1, PT, R68, R3, PT ;  /* 0x000000034400720b */ /* 0x020fe40003f24000 */
[----:B------:R-:W-:Y:S02]  /*1420*/  FSETP.NAN.AND P4, PT, R59, R59, PT ;  /* 0x0000003b3b00720b */ /* 0x000fe40003f88000 */
[----:B------:R-:W-:-:S07]  /*1430*/  P2R R60, PR, RZ, 0x2 ;  /* 0x00000002ff3c7803 */ /* 0x000fce0000000000 */
[----:B------:R-:W-:Y:S02]  /*1440*/  @P2 FSEL R59, R59, R51, P4 ;  /* 0x000000333b3b2208 */ /* 0x000fe40002000000 */
[----:B------:R-:W-:-:S04]  /*1450*/  FSETP.NAN.AND P4, PT, R68, R68, PT ;  /* 0x000000444400720b */ /* 0x000fc80003f88000 */
[----:B------:R-:W-:Y:S02]  /*1460*/  @!P1 FSEL R68, R68, R3, P4 ;  /* 0x0000000344449208 */ /* 0x000fe40002000000 */
[----:B------:R-:W-:Y:S02]  /*1470*/  ISETP.NE.AND P1, PT, R62, RZ, PT ;  /* 0x000000ff3e00720c */ /* 0x000fe40003f25270 */
[----:B------:R-:W-:Y:S02]  /*1480*/  P2R R51, PR, RZ, 0x4 ;  /* 0x00000004ff337803 */ /* 0x000fe40000000000 */
[----:B------:R-:W-:Y:S02]  /*1490*/  P2R R62, PR, RZ, 0x2 ;  /* 0x00000002ff3e7803 */ /* 0x000fe40000000000 */
[----:B------:R-:W-:Y:S02]  /*14a0*/  ISETP.NE.AND P1, PT, R56, RZ, PT ;  /* 0x000000ff3800720c */ /* 0x000fe40003f25270 */
[----:B------:R-:W-:-:S02]  /*14b0*/  ISETP.NE.AND P2, PT, R55, RZ, PT ;  /* 0x000000ff3700720c */ /* 0x000fc40003f45270 */
[----:B------:R-:W-:Y:S01]  /*14c0*/  P2R R56, PR, RZ, 0x2 ;  /* 0x00000002ff387803 */ /* 0x000fe20000000000 */
[----:B------:R-:W-:Y:S01]  /*14d0*/  IMAD.MOV.U32 R3, RZ, RZ, RZ ;  /* 0x000000ffff037224 */ /* 0x000fe200078e00ff */
[----:B------:R-:W-:Y:S02]  /*14e0*/  ISETP.NE.AND P1, PT, R45, RZ, PT ;  /* 0x000000ff2d00720c */ /* 0x000fe40003f25270 */
[----:B------:R-:W-:Y:S02]  /*14f0*/  P2R R50, PR, RZ, 0x4 ;  /* 0x00000004ff327803 */ /* 0x000fe40000000000 */
[----:B------:R-:W-:Y:S01]  /*1500*/  ISETP.NE.AND P2, PT, R49, RZ, PT ;  /* 0x000000ff3100720c */ /* 0x000fe20003f45270 */
[----:B------:R-:W-:Y:S01]  /*1510*/  IMAD R49, R57, 0x10, R64 ;  /* 0x0000001039317824 */ /* 0x000fe200078e0240 */
[----:B------:R-:W-:Y:S01]  /*1520*/  P2R R65, PR, RZ, 0x2 ;  /* 0x00000002ff417803 */ /* 0x000fe20000000000 */
[----:B------:R-:W2:Y:S01]  /*1530*/  @!P0 LDG.E.EL R3, desc[UR6][R26.64] ;  /* 0x000000061a038981 */ /* 0x000ea2000c2e1900 */
[----:B------:R-:W-:Y:S01]  /*1540*/  ISETP.NE.AND P1, PT, R29, RZ, PT ;  /* 0x000000ff1d00720c */ /* 0x000fe20003f25270 */
[----:B------:R-:W-:-:S02]  /*1550*/  IMAD.MOV.U32 R29, RZ, RZ, RZ ;  /* 0x000000ffff1d7224 */ /* 0x000fc400078e00ff */
[----:B------:R-:W-:-:S05]  /*1560*/  IMAD.WIDE R14, R49, 0x4, R46 ;  /* 0x00000004310e7825 */ /* 0x000fca00078e022e */
[----:B------:R-:W3:Y:S01]  /*1570*/  @!P0 LDG.E.EL R29, desc[UR6][R14.64] ;  /* 0x000000060e1d8981 */ /* 0x000ee2000c2e1900 */
[----:B------:R-:W-:Y:S01]  /*1580*/  P2R R55, PR, RZ, 0x4 ;  /* 0x00000004ff377803 */ /* 0x000fe20000000000 */
[----:B------:R-:W-:Y:S02]  /*1590*/  IMAD R67, R57, 0x10, R28 ;  /* 0x0000001039437824 */ /* 0x000fe400078e021c */
[----:B------:R-:W-:Y:S01]  /*15a0*/  IMAD.MOV.U32 R45, RZ, RZ, RZ ;  /* 0x000000ffff2d7224 */ /* 0x000fe200078e00ff */
[-C--:B--2---:R-:W-:Y:S02]  /*15b0*/  FSETP.GEU.AND P4, PT, R68, R3.reuse, PT ;  /* 0x000000034400720b */ /* 0x084fe40003f8e000 */
[----:B------:R-:W-:Y:S02]  /*15c0*/  FSETP.NAN.AND P5, PT, R3, R3, PT ;  /* 0x000000030300720b */ /* 0x000fe40003fa8000 */
[----:B---3--:R-:W-:-:S09]  /*15d0*/  FSETP.GT.AND P2, PT, R48, R29, PT ;  /* 0x0000001d3000720b */ /* 0x008fd20003f44000 */
[----:B------:R-:W-:Y:S02]  /*15e0*/  @P4 FSEL R3, R3, R68, P5 ;  /* 0x0000004403034208 */ /* 0x000fe40002800000 */
[----:B------:R-:W-:-:S04]  /*15f0*/  FSETP.NAN.AND P5, PT, R48, R48, PT ;  /* 0x000000303000720b */ /* 0x000fc80003fa8000 */
[----:B------:R-:W-:Y:S01]  /*1600*/  @!P2 FSEL R48, R48, R29, P5 ;  /* 0x0000001d3030a208 */ /* 0x000fe20002800000 */
[----:B------:R-:W-:-:S05]  /*1610*/  IMAD.WIDE R28, R67, 0x4, R46 ;  /* 0x00000004431c7825 */ /* 0x000fca00078e022e */
[----:B------:R0:W2:Y:S01]  /*1620*/  @!P0 LDG.E.EL R45, desc[UR6][R28.64] ;  /* 0x000000061c2d8981 */ /* 0x0000a2000c2e1900 */
[----:B------:R-:W-:Y:S02]  /*1630*/  VIADD R5, R61, 0x8 ;  /* 0x000000083d057836 */ /* 0x000fe40000000000 */
[----:B------:R-:W-:Y:S01]  /*1640*/  VIADD R27, R49, 0x8 ;  /* 0x00000008311b7836 */ /* 0x000fe20000000000 */
[----:B------:R-:W-:Y:S01]  /*1650*/  CS2R R14, SRZ ;  /* 0x00000000000e7805 */ /* 0x000fe2000001ff00 */
[----:B------:R-:W-:-:S04]  /*1660*/  IMAD.WIDE R4, R5, 0x4, R46 ;  /* 0x0000000405047825 */ /* 0x000fc800078e022e */
[----:B------:R-:W-:-:S05]  /*1670*/  IMAD.WIDE R26, R27, 0x4, R46 ;  /* 0x000000041b1a7825 */ /* 0x000fca00078e022e */
[----:B------:R-:W3:Y:S01]  /*1680*/  @!P0 LDG.E.EL R14, desc[UR6][R26.64] ;  /* 0x000000061a0e8981 */ /* 0x000ee2000c2e1900 */
[----:B0-----:R-:W-:-:S04]  /*1690*/  VIADD R29, R67, 0x8 ;  /* 0x00000008431d7836 */ /* 0x001fc80000000000 */
[----:B------:R-:W-:-:S05]  /*16a0*/  IMAD.WIDE R28, R29, 0x4, R46 ;  /* 0x000000041d1c7825 */ /* 0x000fca00078e022e */
[----:B------:R-:W4:Y:S01]  /*16b0*/  @!P0 LDG.E.EL R15, desc[UR6][R28.64] ;  /* 0x000000061c0f8981 */ /* 0x000f22000c2e1900 */
[-C--:B--2---:R-:W-:Y:S02]  /*16c0*/  FSETP.GEU.AND P5, PT, R48, R45.reuse, PT ;  /* 0x0000002d3000720b */ /* 0x084fe40003fae000 */
[----:B------:R-:W-:-:S11]  /*16d0*/  FSETP.NAN.AND P6, PT, R45, R45, PT ;  /* 0x0000002d2d00720b */ /* 0x000fd60003fc8000 */
[----:B------:R-:W-:Y:S01]  /*16e0*/  @P5 FSEL R45, R45, R48, P6 ;  /* 0x000000302d2d5208 */ /* 0x000fe20003000000 */
[----:B------:R-:W-:-:S06]  /*16f0*/  IMAD.MOV.U32 R48, RZ, RZ, RZ ;  /* 0x000000ffff307224 */ /* 0x000fcc00078e00ff */
[----:B------:R0:W3:Y:S01]  /*1700*/  @!P0 LDG.E.EL R48, desc[UR6][R4.64] ;  /* 0x0000000604308981 */ /* 0x0000e2000c2e1900 */
[----:B------:R-:W-:Y:S02]  /*1710*/  P2R R43, PR, RZ, 0x8 ;  /* 0x00000008ff2b7803 */ /* 0x000fe40000000000 */
[----:B------:R-:W-:Y:S02]  /*1720*/  P2R R66, PR, RZ, 0x2 ;  /* 0x00000002ff427803 */ /* 0x000fe40000000000 */
[----:B----4-:R-:W-:Y:S02]  /*1730*/  FSETP.NAN.AND P1, PT, R15, R15, PT ;  /* 0x0000000f0f00720b */ /* 0x010fe40003f28000 */
[----:B0-----:R-:W-:Y:S02]  /*1740*/  SEL R4, RZ, 0x1, !P2 ;  /* 0x00000001ff047807 */ /* 0x001fe40005000000 */
[----:B------:R-:W-:Y:S02]  /*1750*/  ISETP.NE.AND P2, PT, R55, RZ, PT ;  /* 0x000000ff3700720c */ /* 0x000fe40003f45270 */
[----:B---3--:R-:W-:-:S02]  /*1760*/  FSETP.GT.AND P3, PT, R48, R14, PT ;  /* 0x0000000e3000720b */ /* 0x008fc40003f64000 */
[----:B------:R-:W-:-:S11]  /*1770*/  FSETP.NAN.AND P6, PT, R48, R48, PT ;  /* 0x000000303000720b */ /* 0x000fd60003fc8000 */
[----:B------:R-:W-:-:S04]  /*1780*/  @!P3 FSEL R48, R48, R14, P6 ;  /* 0x0000000e3030b208 */ /* 0x000fc80003000000 */
[----:B------:R-:W-:-:S13]  /*1790*/  FSETP.GEU.AND P6, PT, R48, R15, PT ;  /* 0x0000000f3000720b */ /* 0x000fda0003fce000 */
[----:B------:R-:W-:Y:S02]  /*17a0*/  @P6 FSEL R15, R15, R48, P1 ;  /* 0x000000300f0f6208 */ /* 0x000fe40000800000 */
[----:B------:R-:W-:-:S04]  /*17b0*/  ISETP.NE.AND P1, PT, R66, RZ, PT ;  /* 0x000000ff4200720c */ /* 0x000fc80003f25270 */
[----:B------:R-:W-:Y:S02]  /*17c0*/  SEL R5, RZ, 0x1, !P1 ;  /* 0x00000001ff057807 */ /* 0x000fe40004800000 */
[----:B------:R-:W-:-:S04]  /*17d0*/  ISETP.NE.AND P1, PT, R65, RZ, PT ;  /* 0x000000ff4100720c */ /* 0x000fc80003f25270 */
[----:B------:R-:W-:Y:S02]  /*17e0*/  SEL R14, RZ, 0x1, !P1 ;  /* 0x00000001ff0e7807 */ /* 0x000fe40004800000 */
[----:B------:R-:W-:-:S04]  /*17f0*/  ISETP.NE.AND P1, PT, R56, RZ, PT ;  /* 0x000000ff3800720c */ /* 0x000fc80003f25270 */
[----:B------:R-:W-:Y:S02]  /*1800*/  SEL R56, RZ, 0x1, !P1 ;  /* 0x00000001ff387807 */ /* 0x000fe40004800000 */
[----:B------:R-:W-:Y:S02]  /*1810*/  ISETP.NE.AND P1, PT, R62, RZ, PT ;  /* 0x000000ff3e00720c */ /* 0x000fe40003f25270 */
[----:B------:R-:W-:Y:S02]  /*1820*/  SEL R5, R5, 0x2, P2 ;  /* 0x0000000205057807 */ /* 0x000fe40001000000 */
[----:B------:R-:W-:Y:S02]  /*1830*/  SEL R26, RZ, 0x1, !P1 ;  /* 0x00000001ff1a7807 */ /* 0x000fe40004800000 */
[----:B------:R-:W-:Y:S02]  /*1840*/  ISETP.NE.AND P1, PT, R60, RZ, PT ;  /* 0x000000ff3c00720c */ /* 0x000fe40003f25270 */
[----:B------:R-:W-:-:S02]  /*1850*/  ISETP.NE.AND P2, PT, R50, RZ, PT ;  /* 0x000000ff3200720c */ /* 0x000fc40003f45270 */
[----:B------:R-:W-:Y:S02]  /*1860*/  SEL R55, RZ, 0x1, !P1 ;  /* 0x00000001ff377807 */ /* 0x000fe40004800000 */
[----:B------:R-:W-:Y:S02]  /*1870*/  SEL R60, RZ, 0x1, !P2 ;  /* 0x00000001ff3c7807 */ /* 0x000fe40005000000 */
[----:B------:R-:W-:Y:S02]  /*1880*/  ISETP.NE.AND P1, PT, R13, RZ, PT ;  /* 0x000000ff0d00720c */ /* 0x000fe40003f25270 */
[----:B------:R-:W-:Y:S02]  /*1890*/  SEL R13, RZ, 0x1, !P3 ;  /* 0x00000001ff0d7807 */ /* 0x000fe40005800000 */
[----:B------:R-:W-:Y:S02]  /*18a0*/  ISETP.NE.AND P3, PT, R43, RZ, PT ;  /* 0x000000ff2b00720c */ /* 0x000fe40003f65270 */
[----:B------:R-:W-:-:S02]  /*18b0*/  ISETP.NE.AND P2, PT, R51, RZ, PT ;  /* 0x000000ff3300720c */ /* 0x000fc40003f45270 */
[----:B------:R-:W-:Y:S02]  /*18c0*/  SEL R60, R60, 0x2, P1 ;  /* 0x000000023c3c7807 */ /* 0x000fe40000800000 */
[----:B------:R-:W-:Y:S02]  /*18d0*/  ISETP.NE.AND P1, PT, R32, RZ, PT ;  /* 0x000000ff2000720c */ /* 0x000fe40003f25270 */
[----:B------:R-:W-:Y:S02]  /*18e0*/  SEL R62, R14, 0x2, P3 ;  /* 0x000000020e3e7807 */ /* 0x000fe40001800000 */
[----:B------:R-:W-:Y:S02]  /*18f0*/  SEL R14, R26, 0x2, P2 ;  /* 0x000000021a0e7807 */ /* 0x000fe40001000000 */
[----:B------:R-:W-:Y:S02]  /*1900*/  SEL R26, RZ, 0x1, !P1 ;  /* 0x00000001ff1a7807 */ /* 0x000fe40004800000 */
[----:B------:R-:W-:-:S04]  /*1910*/  ISETP.NE.AND P1, PT, R33, RZ, PT ;  /* 0x000000ff2100720c */ /* 0x000fc80003f25270 */
[----:B------:R-:W-:Y:S02]  /*1920*/  SEL R61, RZ, 0x1, !P1 ;  /* 0x00000001ff3d7807 */ /* 0x000fe40004800000 */
[----:B------:R-:W-:-:S04]  /*1930*/  ISETP.NE.AND P1, PT, R30, RZ, PT ;  /* 0x000000ff1e00720c */ /* 0x000fc80003f25270 */
[----:B------:R-:W-:Y:S02]  /*1940*/  SEL R33, RZ, 0x1, !P1 ;  /* 0x00000001ff217807 */ /* 0x000fe40004800000 */
[----:B------:R-:W-:Y:S02]  /*1950*/  ISETP.NE.AND P1, PT, R31, RZ, PT ;  /* 0x000000ff1f00720c */ /* 0x000fe40003f25270 */
[----:B------:R-:W-:Y:S02]  /*1960*/  ISETP.NE.AND P3, PT, R42, RZ, PT ;  /* 0x000000ff2a00720c */ /* 0x000fe40003f65270 */
[----:B------:R-:W-:Y:S02]  /*1970*/  SEL R42, RZ, 0x1, !P1 ;  /* 0x00000001ff2a7807 */ /* 0x000fe40004800000 */
[----:B------:R-:W-:-:S04]  /*1980*/  ISETP.NE.AND P1, PT, R25, RZ, PT ;  /* 0x000000ff1900720c */ /* 0x000fc80003f25270 */
[----:B------:R-:W-:Y:S02]  /*1990*/  SEL R43, RZ, 0x1, !P1 ;  /* 0x00000001ff2b7807 */ /* 0x000fe40004800000 */
[----:B------:R-:W-:Y:S02]  /*19a0*/  ISETP.NE.AND P1, PT, R24, RZ, PT ;  /* 0x000000ff1800720c */ /* 0x000fe40003f25270 */
[----:B------:R-:W-:Y:S02]  /*19b0*/  SEL R56, R56, 0x2, P3 ;  /* 0x0000000238387807 */ /* 0x000fe40001800000 */
[----:B------:R-:W-:Y:S02]  /*19c0*/  ISETP.NE.AND P3, PT, R37, RZ, PT ;  /* 0x000000ff2500720c */ /* 0x000fe40003f65270 */
[----:B------:R-:W-:Y:S02]  /*19d0*/  SEL R37, RZ, 0x1, !P1 ;  /* 0x00000001ff257807 */ /* 0x000fe40004800000 */
[----:B------:R-:W-:-:S02]  /*19e0*/  ISETP.NE.AND P1, PT, R23, RZ, PT ;  /* 0x000000ff1700720c */ /* 0x000fc40003f25270 */
[----:B------:R-:W-:Y:S02]  /*19f0*/  ISETP.NE.AND P2, PT, R34, RZ, PT ;  /* 0x000000ff2200720c */ /* 0x000fe40003f45270 */
[----:B------:R-:W-:Y:S02]  /*1a00*/  SEL R34, RZ, 0x1, !P1 ;  /* 0x00000001ff227807 */ /* 0x000fe40004800000 */
[----:B------:R-:W-:-:S04]  /*1a10*/  ISETP.NE.AND P1, PT, R22, RZ, PT ;  /* 0x000000ff1600720c */ /* 0x000fc80003f25270 */
[----:B------:R-:W-:Y:S02]  /*1a20*/  SEL R32, RZ, 0x1, !P1 ;  /* 0x00000001ff207807 */ /* 0x000fe40004800000 */
[----:B------:R-:W-:-:S04]  /*1a30*/  ISETP.NE.AND P1, PT, R2, RZ, PT ;  /* 0x000000ff0200720c */ /* 0x000fc80003f25270 */
[----:B------:R-:W-:Y:S02]  /*1a40*/  SEL R2, R26, 0x2, P1 ;  /* 0x000000021a027807 */ /* 0x000fe40000800000 */
[----:B------:R-:W-:-:S04]  /*1a50*/  ISETP.NE.AND P1, PT, R21, RZ, PT ;  /* 0x000000ff1500720c */ /* 0x000fc80003f25270 */
[----:B------:R-:W-:Y:S02]  /*1a60*/  SEL R61, R61, 0x2, P1 ;  /* 0x000000023d3d7807 */ /* 0x000fe40000800000 */
[----:B------:R-:W-:-:S04]  /*1a70*/  ISETP.NE.AND P1, PT, R20, RZ, PT ;  /* 0x000000ff1400720c */ /* 0x000fc80003f25270 */
[----:B------:R-:W-:Y:S02]  /*1a80*/  SEL R33, R33, 0x2, P1 ;  /* 0x0000000221217807 */ /* 0x000fe40000800000 */
[----:B------:R-:W-:Y:S01]  /*1a90*/  ISETP.NE.AND P1, PT, R19, RZ, PT ;  /* 0x000000ff1300720c */ /* 0x000fe20003f25270 */
[----:B------:R-:W-:-:S03]  /*1aa0*/  VIADD R66, R64, 0x5 ;  /* 0x0000000540427836 */ /* 0x000fc60000000000 */
[----:B------:R-:W-:Y:S02]  /*1ab0*/  SEL R43, R43, 0x2, P1 ;  /* 0x000000022b2b7807 */ /* 0x000fe40000800000 */
[----:B------:R-:W-:Y:S01]  /*1ac0*/  ISETP.NE.AND P1, PT, R18, RZ, PT ;  /* 0x000000ff1200720c */ /* 0x000fe20003f25270 */
[----:B------:R-:W-:-:S03]  /*1ad0*/  IMAD R19, R9, 0x10, R66 ;  /* 0x0000001009137824 */ /* 0x000fc600078e0242 */
[----:B------:R-:W-:Y:S02]  /*1ae0*/  SEL R37, R37, 0x2, P1 ;  /* 0x0000000225257807 */ /* 0x000fe40000800000 */
[----:B------:R-:W-:Y:S02]  /*1af0*/  ISETP.NE.AND P1, PT, R17, RZ, PT ;  /* 0x000000ff1100720c */ /* 0x000fe40003f25270 */
[----:B------:R-:W-:Y:S01]  /*1b00*/  LEA R17, R16, 0x5, 0x1 ;  /* 0x0000000510117811 */ /* 0x000fe200078e08ff */
[----:B------:R-:W-:Y:S02]  /*1b10*/  IMAD.MOV.U32 R16, RZ, RZ, RZ ;  /* 0x000000ffff107224 */ /* 0x000fe400078e00ff */
[----:B------:R-:W-:-:S04]  /*1b20*/  IMAD.WIDE R24, R19, 0x4, R46 ;  /* 0x0000000413187825 */ /* 0x000fc800078e022e */
[----:B------:R-:W-:Y:S01]  /*1b30*/  IMAD.IADD R64, R64, 0x1, R17 ;  /* 0x0000000140407824 */ /* 0x000fe200078e0211 */
[----:B------:R0:W2:Y:S03]  /*1b40*/  @!P0 LDG.E.EL R16, desc[UR6][R24.64] ;  /* 0x0000000618108981 */ /* 0x0000a6000c2e1900 */
[----:B------:R-:W-:Y:S02]  /*1b50*/  IMAD R21, R9, 0x10, R64 ;  /* 0x0000001009157824 */ /* 0x000fe400078e0240 */
[----:B------:R-:W-:Y:S02]  /*1b60*/  IMAD.MOV.U32 R17, RZ, RZ, RZ ;  /* 0x000000ffff117224 */ /* 0x000fe400078e00ff */
[----:B------:R-:W-:-:S04]  /*1b70*/  IMAD.WIDE R28, R21, 0x4, R46 ;  /* 0x00000004151c7825 */ /* 0x000fc800078e022e */
[----:B------:R-:W-:Y:S01]  /*1b80*/  VIADD R23, R19, 0x8 ;  /* 0x0000000813177836 */ /* 0x000fe20000000000 */
[----:B------:R-:W3:Y:S01]  /*1b90*/  @!P0 LDG.E.EL R17, desc[UR6][R28.64] ;  /* 0x000000061c118981 */ /* 0x000ee2000c2e1900 */
[----:B------:R-:W-:Y:S02]  /*1ba0*/  IMAD.MOV.U32 R18, RZ, RZ, RZ ;  /* 0x000000ffff127224 */ /* 0x000fe400078e00ff */
[----:B------:R-:W-:-:S04]  /*1bb0*/  IMAD.WIDE R22, R23, 0x4, R46 ;  /* 0x0000000417167825 */ /* 0x000fc800078e022e */
[----:B------:R-:W-:Y:S01]  /*1bc0*/  VIADD R51, R21, 0x8 ;  /* 0x0000000815337836 */ /* 0x000fe20000000000 */
[----:B------:R1:W4:Y:S01]  /*1bd0*/  @!P0 LDG.E.EL R18, desc[UR6][R22.64] ;  /* 0x0000000616128981 */ /* 0x000322000c2e1900 */
[----:B------:R-:W-:Y:S02]  /*1be0*/  IMAD.MOV.U32 R19, RZ, RZ, RZ ;  /* 0x000000ffff137224 */ /* 0x000fe400078e00ff */
[----:B------:R-:W-:-:S04]  /*1bf0*/  IMAD.WIDE R50, R51, 0x4, R46 ;  /* 0x0000000433327825 */ /* 0x000fc800078e022e */
[----:B------:R-:W-:Y:S01]  /*1c00*/  IMAD R49, R11, 0x10, R66 ;  /* 0x000000100b317824 */ /* 0x000fe200078e0242 */
[----:B------:R-:W5:Y:S01]  /*1c10*/  @!P0 LDG.E.EL R19, desc[UR6][R50.64] ;  /* 0x0000000632138981 */ /* 0x000f62000c2e1900 */
[----:B------:R-:W-:Y:S02]  /*1c20*/  IMAD.MOV.U32 R20, RZ, RZ, RZ ;  /* 0x000000ffff147224 */ /* 0x000fe400078e00ff */
[----:B------:R-:W-:-:S04]  /*1c30*/  IMAD.WIDE R26, R49, 0x4, R46 ;  /* 0x00000004311a7825 */ /* 0x000fc800078e022e */
[----:B0-----:R-:W-:Y:S01]  /*1c40*/  IMAD R25, R7, 0x10, R66 ;  /* 0x0000001007197824 */ /* 0x001fe200078e0242 */
[----:B------:R-:W5:Y:S01]  /*1c50*/  @!P0 LDG.E.EL R20, desc[UR6][R26.64] ;  /* 0x000000061a148981 */ /* 0x000f62000c2e1900 */
[----:B------:R-:W-:Y:S02]  /*1c60*/  IMAD.MOV.U32 R24, RZ, RZ, RZ ;  /* 0x000000ffff187224 */ /* 0x000fe400078e00ff */
[----:B------:R-:W-:-:S04]  /*1c70*/  IMAD.WIDE R30, R25, 0x4, R46 ;  /* 0x00000004191e7825 */ /* 0x000fc800078e022e */
[----:B-1----:R-:W-:Y:S01]  /*1c80*/  IMAD R23, R11, 0x10, R64 ;  /* 0x000000100b177824 */ /* 0x002fe200078e0240 */
[----:B------:R0:W5:Y:S01]  /*1c90*/  @!P0 LDG.E.EL R24, desc[UR6][R30.64] ;  /* 0x000000061e188981 */ /* 0x000162000c2e1900 */
[----:B------:R-:W-:Y:S02]  /*1ca0*/  IMAD.MOV.U32 R21, RZ, RZ, RZ ;  /* 0x000000ffff157224 */ /* 0x000fe400078e00ff */
[----:B------:R-:W-:Y:S02]  /*1cb0*/  VIADD R49, R49, 0x8 ;  /* 0x0000000831317836 */ /* 0x000fe40000000000 */
[----:B------:R-:W-:Y:S02]  /*1cc0*/  IMAD.MOV.U32 R22, RZ, RZ, RZ ;  /* 0x000000ffff167224 */ /* 0x000fe400078e00ff */
[----:B0-----:R-:W-:-:S04]  /*1cd0*/  IMAD.WIDE R30, R23, 0x4, R46 ;  /* 0x00000004171e7825 */ /* 0x001fc800078e022e */
[--C-:B------:R-:W-:Y:S01]  /*1ce0*/  IMAD.WIDE R48, R49, 0x4, R46.reuse ;  /* 0x0000000431307825 */ /* 0x100fe200078e022e */
[----:B------:R-:W5:Y:S03]  /*1cf0*/  @!P0 LDG.E.EL R21, desc[UR6][R30.64] ;  /* 0x000000061e158981 */ /* 0x000f66000c2e1900 */
[----:B------:R-:W-:Y:S01]  /*1d00*/  VIADD R51, R23, 0x8 ;  /* 0x0000000817337836 */ /* 0x000fe20000000000 */
[----:B------:R0:W5:Y:S01]  /*1d10*/  @!P0 LDG.E.EL R22, desc[UR6][R48.64] ;  /* 0x0000000630168981 */ /* 0x000162000c2e1900 */
[----:B------:R-:W-:Y:S02]  /*1d20*/  IMAD.MOV.U32 R23, RZ, RZ, RZ ;  /* 0x000000ffff177224 */ /* 0x000fe400078e00ff */
[----:B------:R-:W-:-:S05]  /*1d30*/  IMAD.WIDE R50, R51, 0x4, R46 ;  /* 0x0000000433327825 */ /* 0x000fca00078e022e */
[----:B------:R-:W5:Y:S01]  /*1d40*/  @!P0 LDG.E.EL R23, desc[UR6][R50.64] ;  /* 0x0000000632178981 */ /* 0x000f62000c2e1900 */
[----:B------:R-:W-:Y:S02]  /*1d50*/  VIADD R29, R25, 0x8 ;  /* 0x00000008191d7836 */ /* 0x000fe40000000000 */
[----:B------:R-:W-:Y:S02]  /*1d60*/  IMAD.MOV.U32 R26, RZ, RZ, RZ ;  /* 0x000000ffff1a7224 */ /* 0x000fe400078e00ff */
[----:B------:R-:W-:-:S05]  /*1d70*/  IMAD.WIDE R28, R29, 0x4, R46 ;  /* 0x000000041d1c7825 */ /* 0x000fca00078e022e */
[----:B------:R1:W5:Y:S01]  /*1d80*/  @!P0 LDG.E.EL R26, desc[UR6][R28.64] ;  /* 0x000000061c1a8981 */ /* 0x000362000c2e1900 */
[----:B------:R-:W-:Y:S01]  /*1d90*/  IMAD R27, R57, 0x10, R66 ;  /* 0x00000010391b7824 */ /* 0x000fe200078e0242 */
[----:B------:R-:W-:-:S03]  /*1da0*/  SHF.R.U32.HI R25, RZ, 0x6, R52 ;  /* 0x00000006ff197819 */ /* 0x000fc60000011634 */
[----:B0-----:R-:W-:-:S04]  /*1db0*/  IMAD.WIDE R48, R27, 0x4, R46 ;  /* 0x000000041b307825 */ /* 0x001fc800078e022e */
[----:B-1----:R-:W-:Y:S01]  /*1dc0*/  IMAD.MOV.U32 R28, RZ, RZ, RZ ;  /* 0x000000ffff1c7224 */ /* 0x002fe200078e00ff */
[----:B------:R-:W-:Y:S01]  /*1dd0*/  SGXT.U32 R25, R25, 0x2 ;  /* 0x000000021919781a */ /* 0x000fe20000000000 */
[----:B------:R-:W-:-:S04]  /*1de0*/  IMAD.SHL.U32 R52, R52, 0x10, RZ ;  /* 0x0000001034347824 */ /* 0x000fc800078e00ff */
[----:B------:R0:W5:Y:S01]  /*1df0*/  @!P0 LDG.E.EL R28, desc[UR6][R48.64] ;  /* 0x00000006301c8981 */ /* 0x000162000c2e1900 */
[----:B------:R-:W-:Y:S01]  /*1e00*/  LOP3.LUT R25, R54, R25, RZ, 0xfc, !PT ;  /* 0x0000001936197212 */ /* 0x000fe200078efcff */
[----:B------:R-:W-:Y:S01]  /*1e10*/  VIADD R51, R27, 0x8 ;  /* 0x000000081b337836 */ /* 0x000fe20000000000 */
[----:B------:R-:W-:Y:S01]  /*1e20*/  SEL R65, R55, 0x2, P4 ;  /* 0x0000000237417807 */ /* 0x000fe20002000000 */
[----:B------:R-:W-:Y:S01]  /*1e30*/  IMAD R27, R7, 0x10, R64 ;  /* 0x00000010071b7824 */ /* 0x000fe200078e0240 */
[----:B------:R-:W-:Y:S01]  /*1e40*/  ISETP.GE.AND P4, PT, R25, 0x4, PT ;  /* 0x000000041900780c */ /* 0x000fe20003f86270 */
[----:B------:R-:W-:Y:S01]  /*1e50*/  IMAD.MOV.U32 R25, RZ, RZ, RZ ;  /* 0x000000ffff197224 */ /* 0x000fe200078e00ff */
[----:B------:R-:W-:Y:S01]  /*1e60*/  LOP3.LUT R66, R53, 0x3f0, R52, 0xf8, !PT ;  /* 0x000003f035427812 */ /* 0x000fe200078ef834 */
[----:B------:R-:W-:Y:S01]  /*1e70*/  IMAD.WIDE R52, R27, 0x4, R46 ;  /* 0x000000041b347825 */ /* 0x000fe200078e022e */
[----:B------:R-:W-:-:S04]  /*1e80*/  CS2R R30, SRZ ;  /* 0x00000000001e7805 */ /* 0x000fc8000001ff00 */
[----:B------:R-:W5:Y:S01]  /*1e90*/  @!P0 LDG.E.EL R25, desc[UR6][R52.64] ;  /* 0x0000000634198981 */ /* 0x000f62000c2e1900 */
[----:B------:R-:W-:-:S04]  /*1ea0*/  IMAD.WIDE R50, R51, 0x4, R46 ;  /* 0x0000000433327825 */ /* 0x000fc800078e022e */
[----:B0-----:R-:W-:Y:S01]  /*1eb0*/  IMAD R49, R57, 0x10, R64 ;  /* 0x0000001039317824 */ /* 0x001fe200078e0240 */
[----:B------:R-:W5:Y:S01]  /*1ec0*/  @!P0 LDG.E.EL R30, desc[UR6][R50.64] ;  /* 0x00000006321e8981 */ /* 0x000f62000c2e1900 */
[----:B------:R-:W-:Y:S02]  /*1ed0*/  VIADD R55, R27, 0x8 ;  /* 0x000000081b377836 */ /* 0x000fe40000000000 */
[----:B------:R-:W-:Y:S02]  /*1ee0*/  IMAD.MOV.U32 R27, RZ, RZ, RZ ;  /* 0x000000ffff1b7224 */ /* 0x000fe400078e00ff */
[----:B------:R-:W-:Y:S02]  /*1ef0*/  VIADD R29, R49, 0x8 ;  /* 0x00000008311d7836 */ /* 0x000fe40000000000 */
[----:B------:R-:W-:-:S04]  /*1f00*/  IMAD.WIDE R54, R55, 0x4, R46 ;  /* 0x0000000437367825 */ /* 0x000fc800078e022e */
[--C-:B------:R-:W-:Y:S01]  /*1f10*/  IMAD.WIDE R48, R49, 0x4, R46.reuse ;  /* 0x0000000431307825 */ /* 0x100fe200078e022e */
[----:B------:R-:W5:Y:S03]  /*1f20*/  @!P0 LDG.E.EL R27, desc[UR6][R54.64] ;  /* 0x00000006361b8981 */ /* 0x000f66000c2e1900 */
[----:B------:R-:W-:-:S04]  /*1f30*/  IMAD.WIDE R46, R29, 0x4, R46 ;  /* 0x000000041d2e7825 */ /* 0x000fc800078e022e */
[----:B------:R-:W-:Y:S01]  /*1f40*/  IMAD.MOV.U32 R29, RZ, RZ, RZ ;  /* 0x000000ffff1d7224 */ /* 0x000fe200078e00ff */
[----:B------:R0:W5:Y:S05]  /*1f50*/  @!P0 LDG.E.EL R31, desc[UR6][R46.64] ;  /* 0x000000062e1f8981 */ /* 0x00016a000c2e1900 */
[----:B------:R-:W5:Y:S01]  /*1f60*/  @!P0 LDG.E.EL R29, desc[UR6][R48.64] ;  /* 0x00000006301d8981 */ /* 0x000f62000c2e1900 */
[----:B------:R-:W-:Y:S02]  /*1f70*/  SEL R4, R4, 0x2, P5 ;  /* 0x0000000204047807 */ /* 0x000fe40002800000 */
[----:B------:R-:W-:Y:S02]  /*1f80*/  SEL R42, R42, 0x2, P2 ;  /* 0x000000022a2a7807 */ /* 0x000fe40001000000 */
[----:B------:R-:W-:Y:S01]  /*1f90*/  SEL R13, R13, 0x2, P6 ;  /* 0x000000020d0d7807 */ /* 0x000fe20003000000 */
[----:B------:R-:W1:Y:S01]  /*1fa0*/  S2UR UR5, SR_CgaCtaId ;  /* 0x00000000000579c3 */ /* 0x000e620000008800 */
[----:B------:R-:W-:-:S02]  /*1fb0*/  UMOV UR4, 0x400 ;  /* 0x0000040000047882 */ /* 0x000fc40000000000 */
[----:B-1----:R-:W-:Y:S01]  /*1fc0*/  UPRMT UR4, UR5, 0x654, UR4 ;  /* 0x0000065405047896 */ /* 0x002fe20008000004 */
[----:B------:R-:W-:Y:S02]  /*1fd0*/  SEL R34, R34, 0x2, P1 ;  /* 0x0000000222227807 */ /* 0x000fe40000800000 */
[----:B------:R-:W-:Y:S01]  /*1fe0*/  SEL R32, R32, 0x2, P3 ;  /* 0x0000000220207807 */ /* 0x000fe20001800000 */
[----:B------:R-:W-:Y:S01]  /*1ff0*/  IMAD.IADD R9, R9, 0x1, R40 ;  /* 0x0000000109097824 */ /* 0x000fe200078e0228 */
[-C--:B--2---:R-:W-:Y:S02]  /*2000*/  FSETP.GEU.AND P5, PT, R41, R16.reuse, PT ;  /* 0x000000102900720b */ /* 0x084fe40003fae000 */
[----:B------:R-:W-:Y:S02]  /*2010*/  FSETP.NAN.AND P6, PT, R16, R16, PT ;  /* 0x000000101000720b */ /* 0x000fe40003fc8000 */
[----:B------:R-:W-:Y:S02]  /*2020*/  SEL R5, R5, 0x3, P5 ;  /* 0x0000000305057807 */ /* 0x000fe40002800000 */
[----:B---3--:R-:W-:-:S07]  /*2030*/  FSETP.GEU.AND P2, PT, R0, R17, PT ;  /* 0x000000110000720b */ /* 0x008fce0003f4e000 */
[----:B------:R-:W-:Y:S02]  /*2040*/  @P5 SEL R16, R16, R41, P6 ;  /* 0x0000002910105207 */ /* 0x000fe40003000000 */
[----:B------:R-:W-:Y:S02]  /*2050*/  FSETP.NAN.AND P5, PT, R17, R17, PT ;  /* 0x000000111100720b */ /* 0x000fe40003fa8000 */
[----:B----4-:R-:W-:Y:S02]  /*2060*/  FSETP.GEU.AND P6, PT, R39, R18, PT ;  /* 0x000000122700720b */ /* 0x010fe40003fce000 */
[----:B------:R-:W-:Y:S02]  /*2070*/  SEL R2, R2, 0x3, P2 ;  /* 0x0000000302027807 */ /* 0x000fe40001000000 */
[----:B------:R-:W-:Y:S02]  /*2080*/  @P2 SEL R17, R17, R0, P5 ;  /* 0x0000000011112207 */ /* 0x000fe40002800000 */
[----:B------:R-:W-:-:S02]  /*2090*/  FSETP.NAN.AND P5, PT, R18, R18, PT ;  /* 0x000000121200720b */ /* 0x000fc40003fa8000 */
[----:B-----5:R-:W-:-:S05]  /*20a0*/  FSETP.GEU.AND P2, PT, R44, R19, PT ;  /* 0x000000132c00720b */ /* 0x020fca0003f4e000 */
[----:B------:R-:W-:Y:S02]  /*20b0*/  @P6 SEL R18, R18, R39, P5 ;  /* 0x0000002712126207 */ /* 0x000fe40002800000 */
[----:B------:R-:W-:Y:S02]  /*20c0*/  FSETP.GEU.AND P5, PT, R63, R20, PT ;  /* 0x000000143f00720b */ /* 0x000fe40003fae000 */
[----:B------:R-:W-:Y:S02]  /*20d0*/  SEL R62, R62, 0x3, P6 ;  /* 0x000000033e3e7807 */ /* 0x000fe40003000000 */
[----:B------:R-:W-:-:S04]  /*20e0*/  FSETP.NAN.AND P6, PT, R19, R19, PT ;  /* 0x000000131300720b */ /* 0x000fc80003fc8000 */
[----:B------:R-:W-:Y:S02]  /*20f0*/  @P2 SEL R19, R19, R44, P6 ;  /* 0x0000002c13132207 */ /* 0x000fe40003000000 */
[----:B------:R-:W-:-:S04]  /*2100*/  FSETP.NAN.AND P6, PT, R20, R20, PT ;  /* 0x000000141400720b */ /* 0x000fc80003fc8000 */
[----:B------:R-:W-:Y:S02]  /*2110*/  @P5 SEL R20, R20, R63, P6 ;  /* 0x0000003f14145207 */ /* 0x000fe40003000000 */
[----:B------:R-:W-:Y:S02]  /*2120*/  SEL R43, R43, 0x3, P2 ;  /* 0x000000032b2b7807 */ /* 0x000fe40001000000 */
[-C--:B------:R-:W-:Y:S02]  /*2130*/  FSETP.GEU.AND P6, PT, R8, R21.reuse, PT ;  /* 0x000000150800720b */ /* 0x080fe40003fce000 */
[----:B------:R-:W-:Y:S02]  /*2140*/  FSETP.GEU.AND P2, PT, R35, R22, PT ;  /* 0x000000162300720b */ /* 0x000fe40003f4e000 */
[----:B------:R-:W-:Y:S02]  /*2150*/  SEL R56, R56, 0x3, P5 ;  /* 0x0000000338387807 */ /* 0x000fe40002800000 */
[----:B------:R-:W-:-:S02]  /*2160*/  FSETP.NAN.AND P5, PT, R21, R21, PT ;  /* 0x000000151500720b */ /* 0x000fc40003fa8000 */
[----:B------:R-:W-:-:S05]  /*2170*/  SEL R61, R61, 0x3, P6 ;  /* 0x000000033d3d7807 */ /* 0x000fca0003000000 */
[----:B------:R-:W-:Y:S02]  /*2180*/  @P6 SEL R21, R21, R8, P5 ;  /* 0x0000000815156207 */ /* 0x000fe40002800000 */
[----:B------:R-:W-:Y:S02]  /*2190*/  FSETP.NAN.AND P5, PT, R22, R22, PT ;  /* 0x000000161600720b */ /* 0x000fe40003fa8000 */
[----:B------:R-:W-:Y:S02]  /*21a0*/  FSETP.GEU.AND P6, PT, R38, R23, PT ;  /* 0x000000172600720b */ /* 0x000fe40003fce000 */
[----:B------:R-:W-:Y:S02]  /*21b0*/  @P2 SEL R22, R22, R35, P5 ;  /* 0x0000002316162207 */ /* 0x000fe40002800000 */
[----:B------:R-:W-:Y:S02]  /*21c0*/  FSETP.GEU.AND P5, PT, R59, R24, PT ;  /* 0x000000183b00720b */ /* 0x000fe40003fae000 */
[----:B------:R-:W-:-:S02]  /*21d0*/  SEL R60, R60, 0x3, P2 ;  /* 0x000000033c3c7807 */ /* 0x000fc40001000000 */
[C---:B------:R-:W-:Y:S01]  /*21e0*/  FSETP.NAN.AND P2, PT, R23.reuse, R23, PT ;  /* 0x000000171700720b */ /* 0x040fe20003f48000 */
[----:B------:R-:W1:Y:S04]  /*21f0*/  S2R R44, SR_TID.X ;  /* 0x00000000002c7919 */ /* 0x000e680000002100 */
[----:B------:R-:W-:Y:S02]  /*2200*/  @P6 SEL R23, R23, R38, P2 ;  /* 0x0000002617176207 */ /* 0x000fe40001000000 */
[----:B------:R-:W-:-:S04]  /*2210*/  FSETP.NAN.AND P2, PT, R24, R24, PT ;  /* 0x000000181800720b */ /* 0x000fc80003f48000 */
[----:B------:R-:W-:Y:S02]  /*2220*/  @P5 SEL R24, R24, R59, P2 ;  /* 0x0000003b18185207 */ /* 0x000fe40001000000 */
[-C--:B------:R-:W-:Y:S02]  /*2230*/  FSETP.GEU.AND P2, PT, R3, R26.reuse, PT ;  /* 0x0000001a0300720b */ /* 0x080fe40003f4e000 */
[----:B------:R-:W-:Y:S02]  /*2240*/  SEL R14, R14, 0x3, P5 ;  /* 0x000000030e0e7807 */ /* 0x000fe40002800000 */
[----:B------:R-:W-:-:S09]  /*2250*/  FSETP.NAN.AND P5, PT, R26, R26, PT ;  /* 0x0000001a1a00720b */ /* 0x000fd20003fa8000 */
[----:B------:R-:W-:Y:S02]  /*2260*/  @P2 SEL R26, R26, R3, P5 ;  /* 0x000000031a1a2207 */ /* 0x000fe40002800000 */
[-C--:B------:R-:W-:Y:S02]  /*2270*/  FSETP.GEU.AND P5, PT, R45, R28.reuse, PT ;  /* 0x0000001c2d00720b */ /* 0x080fe40003fae000 */
[----:B------:R-:W-:Y:S02]  /*2280*/  SEL R65, R65, 0x3, P2 ;  /* 0x0000000341417807 */ /* 0x000fe40001000000 */
[----:B------:R-:W-:Y:S01]  /*2290*/  FSETP.NAN.AND P2, PT, R28, R28, PT ;  /* 0x0000001c1c00720b */ /* 0x000fe20003f48000 */
[----:B-1----:R-:W-:Y:S01]  /*22a0*/  IMAD.SHL.U32 R0, R44, 0x10, RZ ;  /* 0x000000102c007824 */ /* 0x002fe200078e00ff */
[--C-:B0-----:R-:W-:Y:S02]  /*22b0*/  SHF.R.U32.HI R47, RZ, 0x6, R44.reuse ;  /* 0x00000006ff2f7819 */ /* 0x101fe4000001162c */
[----:B------:R-:W-:-:S02]  /*22c0*/  SHF.R.U32.HI R8, RZ, 0x2, R44 ;  /* 0x00000002ff087819 */ /* 0x000fc4000001162c */
[----:B------:R-:W-:Y:S02]  /*22d0*/  LOP3.LUT R44, R44, 0xff, RZ, 0xc0, !PT ;  /* 0x000000ff2c2c7812 */ /* 0x000fe400078ec0ff */
[----:B------:R-:W-:Y:S02]  /*22e0*/  SEL R3, R4, 0x3, P5 ;  /* 0x0000000304037807 */ /* 0x000fe40002800000 */
[----:B------:R-:W-:Y:S02]  /*22f0*/  @P5 SEL R28, R28, R45, P2 ;  /* 0x0000002d1c1c5207 */ /* 0x000fe40001000000 */
[----:B------:R-:W-:Y:S01]  /*2300*/  FSETP.GEU.AND P5, PT, R36, R25, PT ;  /* 0x000000192400720b */ /* 0x000fe20003fae000 */
[----:B------:R0:W-:Y:S01]  /*2310*/  STS.U8 [R44+UR4], R5 ;  /* 0x000000052c007988 */ /* 0x0001e20008000004 */
[----:B------:R-:W-:Y:S02]  /*2320*/  SHF.R.S32.HI R35, RZ, 0x15, R58 ;  /* 0x00000015ff237819 */ /* 0x000fe4000001143a */
[----:B------:R-:W-:-:S02]  /*2330*/  SEL R37, R37, 0x3, P6 ;  /* 0x0000000325257807 */ /* 0x000fc40003000000 */
[----:B------:R-:W-:Y:S01]  /*2340*/  SGXT R35, R35, 0x1 ;  /* 0x000000012323781a */ /* 0x000fe20000000200 */
[----:B0-----:R-:W0:Y:S01]  /*2350*/  LDC.64 R4, c[0x0][0x218] ;  /* 0x00008600ff047b82 */ /* 0x001e220000000a00 */
[----:B------:R-:W-:Y:S02]  /*2360*/  FSETP.GEU.AND P2, PT, R15, R30, PT ;  /* 0x0000001e0f00720b */ /* 0x000fe40003f4e000 */
[----:B------:R-:W-:Y:S02]  /*2370*/  FSETP.NAN.AND P6, PT, R25, R25, PT ;  /* 0x000000191900720b */ /* 0x000fe40003fc8000 */
[----:B------:R-:W-:Y:S02]  /*2380*/  LEA.HI R35, R35, R66, RZ, 0x9 ;  /* 0x0000004223237211 */ /* 0x000fe400078f48ff */
[----:B------:R-:W-:Y:S01]  /*2390*/  @P5 SEL R25, R25, R36, P6 ;  /* 0x0000002419195207 */ /* 0x000fe20003000000 */
[----:B------:R-:W-:Y:S01]  /*23a0*/  IMAD.SHL.U32 R38, R40, 0x4, RZ ;  /* 0x0000000428267824 */ /* 0x000fe200078e00ff */
[----:B------:R-:W-:-:S02]  /*23b0*/  FSETP.GEU.AND P6, PT, R10, R27, PT ;  /* 0x0000001b0a00720b */ /* 0x000fc40003fce000 */
[----:B------:R-:W-:Y:S02]  /*23c0*/  SGXT.U32 R47, R47, 0x2 ;  /* 0x000000022f2f781a */ /* 0x000fe40000000000 */
[----:B------:R-:W-:Y:S02]  /*23d0*/  LOP3.LUT R39, R35, 0xfffffe00, RZ, 0xc0, !PT ;  /* 0xfffffe0023277812 */ /* 0x000fe400078ec0ff */
[----:B------:R-:W-:Y:S01]  /*23e0*/  SEL R33, R33, 0x3, P5 ;  /* 0x0000000321217807 */ /* 0x000fe20002800000 */
[----:B------:R-:W-:Y:S01]  /*23f0*/  IMAD.SHL.U32 R35, R35, 0x4, RZ ;  /* 0x0000000423237824 */ /* 0x000fe200078e00ff */
[----:B------:R-:W-:Y:S02]  /*2400*/  FSETP.NAN.AND P5, PT, R30, R30, PT ;  /* 0x0000001e1e00720b */ /* 0x000fe40003fa8000 */
[----:B------:R-:W-:Y:S02]  /*2410*/  FSETP.GEU.AND P1, PT, R6, R29, PT ;  /* 0x0000001d0600720b */ /* 0x000fe40003f2e000 */
[----:B------:R-:W-:Y:S01]  /*2420*/  FSETP.GEU.AND P3, PT, R12, R31, PT ;  /* 0x0000001f0c00720b */ /* 0x000fe20003f6e000 */
[----:B------:R-:W-:Y:S01]  /*2430*/  IMAD.IADD R39, R66, 0x1, -R39 ;  /* 0x0000000142277824 */ /* 0x000fe200078e0a27 */
[----:B------:R-:W-:Y:S01]  /*2440*/  LOP3.LUT R38, R38, R47, RZ, 0xfc, !PT ;  /* 0x0000002f26267212 */ /* 0x000fe200078efcff */
[--C-:B------:R-:W-:Y:S01]  /*2450*/  IMAD.IADD R11, R11, 0x1, R40.reuse ;  /* 0x000000010b0b7824 */ /* 0x100fe200078e0228 */
[----:B------:R-:W-:Y:S01]  /*2460*/  SEL R13, R13, 0x3, P2 ;  /* 0x000000030d0d7807 */ /* 0x000fe20001000000 */
[--C-:B------:R-:W-:Y:S01]  /*2470*/  IMAD.IADD R7, R7, 0x1, R40.reuse ;  /* 0x0000000107077824 */ /* 0x100fe200078e0228 */
[----:B------:R-:W-:Y:S01]  /*2480*/  @P2 SEL R30, R30, R15, P5 ;  /* 0x0000000f1e1e2207 */ /* 0x000fe20002800000 */
[----:B------:R-:W-:Y:S01]  /*2490*/  IMAD.IADD R40, R57, 0x1, R40 ;  /* 0x0000000139287824 */ /* 0x000fe200078e0228 */
[----:B------:R-:W-:Y:S01]  /*24a0*/  LOP3.LUT R41, R8, 0x30, RZ, 0xc0, !PT ;  /* 0x0000003008297812 */ /* 0x000fe200078ec0ff */
[----:B------:R1:W-:Y:S01]  /*24b0*/  STS.U8 [R44+UR4+0x300], R3 ;  /* 0x000300032c007988 */ /* 0x0003e20008000004 */
[----:B------:R-:W-:Y:S01]  /*24c0*/  FSETP.NAN.AND P2, PT, R27, R27, PT ;  /* 0x0000001b1b00720b */ /* 0x000fe20003f48000 */
[----:B------:R-:W-:Y:S01]  /*24d0*/  IMAD R39, R38, 0x200, R39 ;  /* 0x0000020026277824 */ /* 0x000fe200078e0227 */
[----:B------:R-:W-:Y:S01]  /*24e0*/  LOP3.LUT R8, R35, 0xfffff800, RZ, 0xc0, !PT ;  /* 0xfffff80023087812 */ /* 0x000fe200078ec0ff */
[----:B------:R2:W-:Y:S01]  /*24f0*/  STS.U8 [R44+UR4+0xb20], R13 ;  /* 0x000b200d2c007988 */ /* 0x0005e20008000004 */
[----:B------:R-:W-:Y:S01]  /*2500*/  @P6 SEL R27, R27, R10, P2 ;  /* 0x0000000a1b1b6207 */ /* 0x000fe20001000000 */
[----:B------:R-:W-:Y:S01]  /*2510*/  IMAD.SHL.U32 R7, R7, 0x4, RZ ;  /* 0x0000000407077824 */ /* 0x000fe200078e00ff */
[----:B------:R-:W-:Y:S01]  /*2520*/  FSETP.NAN.AND P2, PT, R29, R29, PT ;  /* 0x0000001d1d00720b */ /* 0x000fe20003f48000 */
[----:B-1----:R-:W-:-:S02]  /*2530*/  IMAD.SHL.U32 R3, R9, 0x4, RZ ;  /* 0x0000000409037824 */ /* 0x002fc400078e00ff */
[----:B------:R-:W-:Y:S01]  /*2540*/  IMAD.SHL.U32 R9, R11, 0x4, RZ ;  /* 0x000000040b097824 */ /* 0x000fe200078e00ff */
[----:B------:R1:W-:Y:S01]  /*2550*/  STS.U8 [R44+UR4+0x410], R2 ;  /* 0x000410022c007988 */ /* 0x0003e20008000004 */
[----:B--2---:R-:W-:Y:S01]  /*2560*/  IMAD.SHL.U32 R13, R40, 0x4, RZ ;  /* 0x00000004280d7824 */ /* 0x004fe200078e00ff */
[----:B------:R-:W-:Y:S01]  /*2570*/  FSETP.NAN.AND P5, PT, R31, R31, PT ;  /* 0x0000001f1f00720b */ /* 0x000fe20003fa8000 */
[----:B------:R-:W-:Y:S02]  /*2580*/  IMAD.IADD R39, R39, 0x1, R8 ;  /* 0x0000000127277824 */ /* 0x000fe400078e0208 */
[----:B0-----:R-:W-:Y:S01]  /*2590*/  IMAD.WIDE R8, R9, 0x4, R4 ;  /* 0x0000000409087825 */ /* 0x001fe200078e0204 */
[----:B------:R-:W-:-:S03]  /*25a0*/  SEL R34, R34, 0x3, P6 ;  /* 0x0000000322227807 */ /* 0x000fc60003000000 */
[--C-:B-1----:R-:W-:Y:S01]  /*25b0*/  IMAD.WIDE R2, R3, 0x4, R4.reuse ;  /* 0x0000000403027825 */ /* 0x102fe200078e0204 */
[----:B------:R-:W-:Y:S02]  /*25c0*/  SEL R42, R42, 0x3, P1 ;  /* 0x000000032a2a7807 */ /* 0x000fe40000800000 */
[----:B------:R-:W-:Y:S01]  /*25d0*/  SEL R32, R32, 0x3, P3 ;  /* 0x0000000320207807 */ /* 0x000fe20001800000 */
[--C-:B------:R-:W-:Y:S01]  /*25e0*/  IMAD.WIDE R10, R7, 0x4, R4.reuse ;  /* 0x00000004070a7825 */ /* 0x100fe200078e0204 */
[----:B------:R-:W-:Y:S02]  /*25f0*/  @P1 SEL R29, R29, R6, P2 ;  /* 0x000000061d1d1207 */ /* 0x000fe40001000000 */
[----:B------:R-:W-:Y:S01]  /*2600*/  @P3 SEL R31, R31, R12, P5 ;  /* 0x0000000c1f1f3207 */ /* 0x000fe20002800000 */
[----:B------:R-:W-:Y:S01]  /*2610*/  IMAD.WIDE R4, R13, 0x4, R4 ;  /* 0x000000040d047825 */ /* 0x000fe200078e0204 */
[----:B------:R0:W-:Y:S04]  /*2620*/  @!P0 STG.E.128 desc[UR6][R2.64], R16 ;  /* 0x0000001002008986 */ /* 0x0001e8000c101d06 */
[----:B------:R0:W-:Y:S04]  /*2630*/  @!P0 STG.E.128 desc[UR6][R8.64], R20 ;  /* 0x0000001408008986 */ /* 0x0001e8000c101d06 */
[----:B------:R0:W-:Y:S04]  /*2640*/  @!P0 STG.E.128 desc[UR6][R10.64], R24 ;  /* 0x000000180a008986 */ /* 0x0001e8000c101d06 */
[----:B------:R0:W-:Y:S04]  /*2650*/  STS.U8 [R44+UR4+0x820], R62 ;  /* 0x0008203e2c007988 */ /* 0x0001e80008000004 */
        /* <DEDUP_REMOVED lines=11> */
[----:B------:R0:W-:Y:S01]  /*2710*/  @!P0 STG.E.128 desc[UR6][R4.64], R28 ;  /* 0x0000001c04008986 */ /* 0x0001e2000c101d06 */
[----:B------:R-:W-:-:S04]  /*2720*/  LOP3.LUT R0, R0, 0xff0, RZ, 0xc0, !PT ;  /* 0x00000ff000007812 */ /* 0x000fc800078ec0ff */
[----:B------:R-:W-:Y:S01]  /*2730*/  IADD3 R0, R0, UR4, R41 ;  /* 0x0000000400007c10 */ /* 0x000fe2000fffe029 */
[----:B------:R-:W-:Y:S01]  /*2740*/  ULDC.64 UR4, c[0x0][0x220] ;  /* 0x0000880000047ab9 */ /* 0x000fe20000000a00 */
[----:B------:R-:W-:Y:S01]  /*2750*/  BAR.SYNC.DEFER_BLOCKING 0x0 ;  /* 0x0000000000007b1d */ /* 0x000fe20000010000 */
[----:B------:R-:W-:-:S04]  /*2760*/  IADD3 R6, P1, R39, UR4, RZ ;  /* 0x0000000427067c10 */ /* 0x000fc8000ff3e0ff */
[----:B------:R-:W-:Y:S01]  /*2770*/  LEA.HI.X.SX32 R7, R39, UR5, 0x1, P1 ;  /* 0x0000000527077c11 */ /* 0x000fe200088f0eff */
[----:B0-----:R-:W-:Y:S08]  /*2780*/  @P4 EXIT ;  /* 0x000000000000494d */ /* 0x001ff00003800000 */
[----:B------:R-:W0:Y:S04]  /*2790*/  LDS.128 R8, [R0] ;  /* 0x0000000000087984 */ /* 0x000e280000000c00 */
[----:B0-----:R-:W-:Y:S01]  /*27a0*/  STG.E.128 desc[UR6][R6.64], R8 ;  /* 0x0000000806007986 */ /* 0x001fe2000c101d06 */
[----:B------:R-:W-:Y:S05]  /*27b0*/  EXIT ;  /* 0x000000000000794d */ /* 0x000fea0003800000 */
.L_x_0:
[----:B------:R-:W-:-:S00]  /*27c0*/  BRA `(.L_x_0) ;  /* 0xfffffffc00fc7947 */ /* 0x000fc0000383ffff */
[----:B------:R-:W-:-:S00]  /*27d0*/  NOP ;  /* 0x0000000000007918 */ /* 0x000fc00000000000 */
        /* <DEDUP_REMOVED lines=10> */
.L_x_1:


//--------------------- .nv.shared.triton_poi_fused_max_pool2d_with_indices_20 --------------------------
	.section	.nv.shared.triton_poi_fused_max_pool2d_with_indices_20,"aw",@nobits
	.sectionflags	@""
	.align	16
	.zero		1024


//--------------------- .nv.constant0.triton_poi_fused_max_pool2d_with_indices_20 --------------------------
	.section	.nv.constant0.triton_poi_fused_max_pool2d_with_indices_20,"a",@progbits
	.sectionflags	@""
	.align	4
.nv.constant0.triton_poi_fused_max_pool2d_with_indices_20:
	.zero		560
